def gluon_wgmma(
    a_ptr,
    b_ptr,
    c_ptr,
    M,
    N,
    K,
    stride_am,
    stride_bk,
    stride_cm,
    BLOCK_M: gl.constexpr,
    BLOCK_N: gl.constexpr,
    BLOCK_K: gl.constexpr,
    DTYPE: gl.constexpr,
    A_LAYOUT: gl.constexpr,
    B_LAYOUT: gl.constexpr,
    C_LAYOUT: gl.constexpr,
    B_SHAPE: gl.constexpr,
    TRANS_B: gl.constexpr,
    NUM_BUFFERS: gl.constexpr,
    NUM_WARPS: gl.constexpr,
):
    a_desc = tma.make_tensor_descriptor(
        a_ptr, [M, K], [stride_am, 1], [BLOCK_M, BLOCK_K], A_LAYOUT
    )
    b_desc = tma.make_tensor_descriptor(
        b_ptr,
        [N, K] if TRANS_B else [K, N],
        [stride_bk, 1],
        B_SHAPE,
        B_LAYOUT,
    )
    c_desc = tma.make_tensor_descriptor(
        c_ptr, [M, N], [stride_cm, 1], [BLOCK_M, BLOCK_N], C_LAYOUT
    )

    a_bufs = gl.allocate_shared_memory(
        DTYPE, [NUM_BUFFERS, BLOCK_M, BLOCK_K], A_LAYOUT
    )
    b_bufs = gl.allocate_shared_memory(DTYPE, [NUM_BUFFERS] + B_SHAPE, B_LAYOUT)

    pid_m = gl.program_id(0)
    pid_n = gl.program_id(1)
    off_m = pid_m * BLOCK_M
    off_n = pid_n * BLOCK_N

    mma_layout: gl.constexpr = pick_wgmma_layout(DTYPE, BLOCK_M, BLOCK_N, NUM_WARPS)
    acc = warpgroup_mma_init(
        gl.zeros((BLOCK_M, BLOCK_N), dtype=gl.float32, layout=mma_layout)
    )

    bars = gl.allocate_shared_memory(
        gl.int64, [NUM_BUFFERS, 1], mbarrier.MBarrierLayout()
    )
    for i in gl.static_range(NUM_BUFFERS):
        mbarrier.init(bars.index(i), count=1)
    idx = 0
    phase = 0

    for k in range(0, K, BLOCK_K):
        a = a_bufs.index(idx)
        b = b_bufs.index(idx)
        bar = bars.index(idx)
        mbarrier.expect(bar, a_desc.block_type.nbytes + b_desc.block_type.nbytes)
        tma.async_copy_global_to_shared(a_desc, [off_m, k], bar, a)
        tma.async_copy_global_to_shared(
            b_desc, [off_n, k] if TRANS_B else [k, off_n], bar, b
        )
        mbarrier.wait(bar, phase=phase)

        if TRANS_B:
            b = b.permute((1, 0))
        acc = warpgroup_mma_wait(num_outstanding=0, deps=(acc,))
        acc = warpgroup_mma(a, b, acc, is_async=True)

        idx += 1
        if idx == NUM_BUFFERS:
            idx = 0
            phase ^= 1

    acc = warpgroup_mma_wait(num_outstanding=0, deps=(acc,))
    for i in gl.static_range(NUM_BUFFERS):
        mbarrier.invalidate(bars.index(i))

    c_smem = gl.allocate_shared_memory(DTYPE, [BLOCK_M, BLOCK_N], C_LAYOUT)
    c_smem.store(acc.to(DTYPE))
    fence_async_shared()
    tma.async_copy_shared_to_global(c_desc, [off_m, off_n], c_smem)
    tma.store_wait(pendings=0)

# config = {"BLOCK_K": 32, "BLOCK_M": 128, "BLOCK_N": 128, "arch": "sm_90", "dtype": "bf16", "num_buffers": 3, "num_warps": 4, "trans_b": 1}
# arch = sm_90


// ===== COMPILED SASS (sm_90a) =====

	.target	sm_90a

	.elftype	@"ET_EXEC"


//--------------------- .note.nv.tkinfo           --------------------------
	.section	.note.nv.tkinfo,"",@"SHT_NOTE"
	.sectionflags	@"SHF_NOTE_NV_TKINFO"
	.tkinfo
        /*0018*/ 	.word	0x00000002
        /*0030*/ 	.string	""
        /*0030*/ 	.string	"ptxas"
        /*0030*/ 	.string	"Cuda compilation tools, release 13.0, V13.0.88"
        /*0030*/ 	.string	"Build cuda_13.0.r13.0/compiler.36424714_0"
        /*0030*/ 	.string	"-v  -suppress-debug-info  -lineinfo  -arch sm_90a "



//--------------------- .note.nv.cuinfo           --------------------------
	.section	.note.nv.cuinfo,"",@"SHT_NOTE"
	.sectionflags	@"SHF_NOTE_NV_CUINFO"
        /*0018*/ 	.short	0x0002
        /*001a*/ 	.short	0x005a
        /*001c*/ 	.short	0x0082
	.zero		2


//--------------------- .nv.info                  --------------------------
	.section	.nv.info,"",@"SHT_CUDA_INFO"
	.align	4


	//----- nvinfo : EIATTR_REGCOUNT
	.align		4
        /*0000*/ 	.byte	0x04, 0x2f
        /*0002*/ 	.short	(.L_1 - .L_0)
	.align		4
.L_0:
        /*0004*/ 	.word	index@(gluon_wgmma)
        /*0008*/ 	.word	0x0000009a


	//----- nvinfo : EIATTR_FRAME_SIZE
	.align		4
.L_1:
        /*000c*/ 	.byte	0x04, 0x11
        /*000e*/ 	.short	(.L_3 - .L_2)
	.align		4
.L_2:
        /*0010*/ 	.word	index@(gluon_wgmma)
        /*0014*/ 	.word	0x00000000


	//----- nvinfo : EIATTR_MIN_STACK_SIZE
	.align		4
.L_3:
        /*0018*/ 	.byte	0x04, 0x12
        /*001a*/ 	.short	(.L_5 - .L_4)
	.align		4
.L_4:
        /*001c*/ 	.word	index@(gluon_wgmma)
        /*0020*/ 	.word	0x00000000
.L_5:


//--------------------- .nv.compat                --------------------------
	.section	.nv.compat,"",@"SHT_CUDA_COMPAT_INFO"
	.align	4
        /*0000*/ 	.byte	0x02, 0x09, 0x01, 0x00, 0x02, 0x02, 0x04, 0x00, 0x02, 0x05, 0x05, 0x00, 0x03, 0x07, 0x01, 0x01
        /*0010*/ 	.byte	0x02, 0x03, 0x03, 0x00, 0x02, 0x06, 0x01, 0x00, 0x04, 0x0b, 0x08, 0x00, 0x00, 0x00, 0x00, 0x00
        /*0020*/ 	.byte	0x00, 0x00, 0x00, 0x00


//--------------------- .nv.info.gluon_wgmma      --------------------------
	.section	.nv.info.gluon_wgmma,"",@"SHT_CUDA_INFO"
	.sectionflags	@""
	.align	4


	//----- nvinfo : EIATTR_CUDA_API_VERSION
	.align		4
        /*0000*/ 	.byte	0x04, 0x37
        /*0002*/ 	.short	(.L_7 - .L_6)
.L_6:
        /*0004*/ 	.word	0x00000082


	//----- nvinfo : EIATTR_KPARAM_INFO
	.align		4
.L_7:
        /*0008*/ 	.byte	0x04, 0x17
        /*000a*/ 	.short	(.L_9 - .L_8)
.L_8:
        /*000c*/ 	.word	0x00000000
        /*0010*/ 	.short	0x000a
        /*0012*/ 	.short	0x0048
        /*0014*/ 	.byte	0x00, 0xf4, 0x21, 0x00


	//----- nvinfo : EIATTR_KPARAM_INFO
	.align		4
.L_9:
        /*0018*/ 	.byte	0x04, 0x17
        /*001a*/ 	.short	(.L_11 - .L_10)
.L_10:
        /*001c*/ 	.word	0x00000000
        /*0020*/ 	.short	0x0009
        /*0022*/ 	.short	0x0040
        /*0024*/ 	.byte	0x00, 0xf4, 0x21, 0x00


	//----- nvinfo : EIATTR_KPARAM_INFO
	.align		4
.L_11:
        /*0028*/ 	.byte	0x04, 0x17
        /*002a*/ 	.short	(.L_13 - .L_12)
.L_12:
        /*002c*/ 	.word	0x00000000
        /*0030*/ 	.short	0x0008
        /*0032*/ 	.short	0x0038
        /*0034*/ 	.byte	0x00, 0xf0, 0x21, 0x00


	//----- nvinfo : EIATTR_KPARAM_INFO
	.align		4
.L_13:
        /*0038*/ 	.byte	0x04, 0x17
        /*003a*/ 	.short	(.L_15 - .L_14)
.L_14:
        /*003c*/ 	.word	0x00000000
        /*0040*/ 	.short	0x0007
        /*0042*/ 	.short	0x0030
        /*0044*/ 	.byte	0x00, 0xf0, 0x21, 0x00


	//----- nvinfo : EIATTR_KPARAM_INFO
	.align		4
.L_15:
        /*0048*/ 	.byte	0x04, 0x17
        /*004a*/ 	.short	(.L_17 - .L_16)
.L_16:
        /*004c*/ 	.word	0x00000000
        /*0050*/ 	.short	0x0006
        /*0052*/ 	.short	0x0028
        /*0054*/ 	.byte	0x00, 0xf0, 0x21, 0x00


	//----- nvinfo : EIATTR_KPARAM_INFO
	.align		4
.L_17:
        /*0058*/ 	.byte	0x04, 0x17
        /*005a*/ 	.short	(.L_19 - .L_18)
.L_18:
        /*005c*/ 	.word	0x00000000
        /*0060*/ 	.short	0x0005
        /*0062*/ 	.short	0x0020
        /*0064*/ 	.byte	0x00, 0xf0, 0x11, 0x00


	//----- nvinfo : EIATTR_KPARAM_INFO
	.align		4
.L_19:
        /*0068*/ 	.byte	0x04, 0x17
        /*006a*/ 	.short	(.L_21 - .L_20)
.L_20:
        /*006c*/ 	.word	0x00000000
        /*0070*/ 	.short	0x0004
        /*0072*/ 	.short	0x001c
        /*0074*/ 	.byte	0x00, 0xf0, 0x11, 0x00


	//----- nvinfo : EIATTR_KPARAM_INFO
	.align		4
.L_21:
        /*0078*/ 	.byte	0x04, 0x17
        /*007a*/ 	.short	(.L_23 - .L_22)
.L_22:
        /*007c*/ 	.word	0x00000000
        /*0080*/ 	.short	0x0003
        /*0082*/ 	.short	0x0018
        /*0084*/ 	.byte	0x00, 0xf0, 0x11, 0x00


	//----- nvinfo : EIATTR_KPARAM_INFO
	.align		4
.L_23:
        /*0088*/ 	.byte	0x04, 0x17
        /*008a*/ 	.short	(.L_25 - .L_24)
.L_24:
        /*008c*/ 	.word	0x00000000
        /*0090*/ 	.short	0x0002
        /*0092*/ 	.short	0x0010
        /*0094*/ 	.byte	0x00, 0xf4, 0x21, 0x00


	//----- nvinfo : EIATTR_KPARAM_INFO
	.align		4
.L_25:
        /*0098*/ 	.byte	0x04, 0x17
        /*009a*/ 	.short	(.L_27 - .L_26)
.L_26:
        /*009c*/ 	.word	0x00000000
        /*00a0*/ 	.short	0x0001
        /*00a2*/ 	.short	0x0008
        /*00a4*/ 	.byte	0x00, 0xf4, 0x21, 0x00


	//----- nvinfo : EIATTR_KPARAM_INFO
	.align		4
.L_27:
        /*00a8*/ 	.byte	0x04, 0x17
        /*00aa*/ 	.short	(.L_29 - .L_28)
.L_28:
        /*00ac*/ 	.word	0x00000000
        /*00b0*/ 	.short	0x0000
        /*00b2*/ 	.short	0x0000
        /*00b4*/ 	.byte	0x00, 0xf4, 0x21, 0x00


	//----- nvinfo : EIATTR_SPARSE_MMA_MASK
	.align		4
.L_29:
        /*00b8*/ 	.byte	0x03, 0x50
        /*00ba*/ 	.short	0x0000


	//----- nvinfo : EIATTR_MAXREG_COUNT
	.align		4
        /*00bc*/ 	.byte	0x03, 0x1b
        /*00be*/ 	.short	0x00ff


	//----- nvinfo : EIATTR_NUM_BARRIERS
	.align		4
        /*00c0*/ 	.byte	0x02, 0x4c
        /*00c2*/ 	.byte	0x01
	.zero		1


	//----- nvinfo : EIATTR_MERCURY_ISA_VERSION
	.align		4
        /*00c4*/ 	.byte	0x03, 0x5f
        /*00c6*/ 	.short	0x0101


	//----- nvinfo : EIATTR_INT_WARP_WIDE_INSTR_OFFSETS
	.align		4
        /*00c8*/ 	.byte	0x04, 0x31
        /*00ca*/ 	.short	(.L_31 - .L_30)


	//   ....[0]....
.L_30:
        /*00cc*/ 	.word	0x00001650


	//   ....[1]....
        /*00d0*/ 	.word	0x00001670


	//   ....[2]....
        /*00d4*/ 	.word	0x00001680


	//   ....[3]....
        /*00d8*/ 	.word	0x00001760


	//   ....[4]....
        /*00dc*/ 	.word	0x00001d40


	//   ....[5]....
        /*00e0*/ 	.word	0x00001d50


	//   ....[6]....
        /*00e4*/ 	.word	0x00001dd0


	//   ....[7]....
        /*00e8*/ 	.word	0x00001de0


	//   ....[8]....
        /*00ec*/ 	.word	0x000021e0


	//   ....[9]....
        /*00f0*/ 	.word	0x00002200


	//----- nvinfo : EIATTR_COOP_GROUP_MASK_REGIDS
	.align		4
.L_31:
        /*00f4*/ 	.byte	0x04, 0x29
        /*00f6*/ 	.short	(.L_33 - .L_32)


	//   ....[0]....
.L_32:
        /*00f8*/ 	.word	0xffffffff


	//   ....[1]....
        /*00fc*/ 	.word	0xffffffff


	//   ....[2]....
        /*0100*/ 	.word	0xffffffff


	//----- nvinfo : EIATTR_COOP_GROUP_INSTR_OFFSETS
	.align		4
.L_33:
        /*0104*/ 	.byte	0x04, 0x28
        /*0106*/ 	.short	(.L_35 - .L_34)


	//   ....[0]....
.L_34:
        /*0108*/ 	.word	0x00000150


	//   ....[1]....
        /*010c*/ 	.word	0x00000700


	//   ....[2]....
        /*0110*/ 	.word	0x00000cf0


	//----- nvinfo : EIATTR_MBARRIER_INSTR_OFFSETS
	.align		4
.L_35:
        /*0114*/ 	.byte	0x04, 0x39
        /*0116*/ 	.short	(.L_37 - .L_36)


	//   ....[0]....
.L_36:
        /*0118*/ 	.word	0x000017d0
        /*011c*/ 	.word	0x000000ff
        /*0120*/ 	.word	0x0000c000
        /*0124*/ 	.short	0x0100
        /*0126*/ 	.byte	0x18
	.zero		1


	//   ....[1]....
        /*0128*/ 	.word	0x000017f0
        /*012c*/ 	.word	0x000000ff
        /*0130*/ 	.word	0x0000c008
        /*0134*/ 	.short	0x0100
        /*0136*/ 	.byte	0x18
	.zero		1


	//   ....[2]....
        /*0138*/ 	.word	0x00001810
        /*013c*/ 	.word	0x000000ff
        /*0140*/ 	.word	0x0000c010
        /*0144*/ 	.short	0x0100
        /*0146*/ 	.byte	0x18
	.zero		1


	//   ....[3]....
        /*0148*/ 	.word	0x00001ea0
        /*014c*/ 	.word	0x000000ff
        /*0150*/ 	.word	0x0000c000
        /*0154*/ 	.short	0x010a
        /*0156*/ 	.byte	0x16
	.zero		1


	//   ....[4]....
        /*0158*/ 	.word	0x00002160
        /*015c*/ 	.word	0x000000ff
        /*0160*/ 	.word	0x0000c000
        /*0164*/ 	.short	0x0108
        /*0166*/ 	.byte	0x18
	.zero		1


	//   ....[5]....
        /*0168*/ 	.word	0x000022a0
        /*016c*/ 	.word	0x000000ff
        /*0170*/ 	.word	0x0000c008
        /*0174*/ 	.short	0x0108
        /*0176*/ 	.byte	0x18
	.zero		1


	//   ....[6]....
        /*0178*/ 	.word	0x000023c0
        /*017c*/ 	.word	0x000000ff
        /*0180*/ 	.word	0x0000c010
        /*0184*/ 	.short	0x0108
        /*0186*/ 	.byte	0x18
	.zero		1


	//   ....[7]....
        /*0188*/ 	.word	0x000027e0
        /*018c*/ 	.word	0x000000ff
        /*0190*/ 	.word	0x0000c000
        /*0194*/ 	.short	0x010a
        /*0196*/ 	.byte	0x16
	.zero		1


	//----- nvinfo : EIATTR_NUM_MBARRIERS
	.align		4
.L_37:
        /*0198*/ 	.byte	0x03, 0x38
        /*019a*/ 	.short	0x0003


	//----- nvinfo : EIATTR_EXIT_INSTR_OFFSETS
	.align		4
        /*019c*/ 	.byte	0x04, 0x1c
        /*019e*/ 	.short	(.L_39 - .L_38)


	//   ....[0]....
.L_38:
        /*01a0*/ 	.word	0x000027d0


	//----- nvinfo : EIATTR_REQNTID
	.align		4
.L_39:
        /*01a4*/ 	.byte	0x04, 0x10
        /*01a6*/ 	.short	(.L_41 - .L_40)
.L_40:
        /*01a8*/ 	.word	0x00000080
        /*01ac*/ 	.word	0x00000001
        /*01b0*/ 	.word	0x00000001


	//----- nvinfo : EIATTR_CRS_STACK_SIZE
	.align		4
.L_41:
        /*01b4*/ 	.byte	0x04, 0x1e
        /*01b6*/ 	.short	(.L_43 - .L_42)
.L_42:
        /*01b8*/ 	.word	0x00000000


	//----- nvinfo : EIATTR_CBANK_PARAM_SIZE
	.align		4
.L_43:
        /*01bc*/ 	.byte	0x03, 0x19
        /*01be*/ 	.short	0x0050


	//----- nvinfo : EIATTR_PARAM_CBANK
	.align		4
        /*01c0*/ 	.byte	0x04, 0x0a
        /*01c2*/ 	.short	(.L_45 - .L_44)
	.align		4
.L_44:
        /*01c4*/ 	.word	index@(.nv.constant0.gluon_wgmma)
        /*01c8*/ 	.short	0x0210
        /*01ca*/ 	.short	0x0050


	//----- nvinfo : EIATTR_SW_WAR
	.align		4
.L_45:
        /*01cc*/ 	.byte	0x04, 0x36
        /*01ce*/ 	.short	(.L_47 - .L_46)
.L_46:
        /*01d0*/ 	.word	0x00000008
.L_47:


//--------------------- .nv.callgraph             --------------------------
	.section	.nv.callgraph,"",@"SHT_CUDA_CALLGRAPH"
	.align	4
	.sectionentsize	8
	.align		4
        /*0000*/ 	.word	0x00000000
	.align		4
        /*0004*/ 	.word	0xffffffff
	.align		4
        /*0008*/ 	.word	0x00000000
	.align		4
        /*000c*/ 	.word	0xfffffffe
	.align		4
        /*0010*/ 	.word	0x00000000
	.align		4
        /*0014*/ 	.word	0xfffffffd
	.align		4
        /*0018*/ 	.word	0x00000000
	.align		4
        /*001c*/ 	.word	0xfffffffc


//--------------------- .text.gluon_wgmma         --------------------------
	.section	.text.gluon_wgmma,"ax",@progbits
	.align	128
        .global         gluon_wgmma
        .type           gluon_wgmma,@function
        .size           gluon_wgmma,(.L_x_52 - gluon_wgmma)
        .other          gluon_wgmma,@"STO_CUDA_ENTRY STV_DEFAULT"
gluon_wgmma:
.text.gluon_wgmma:
[----:B------:R-:W-:Y:S01]  /*0000*/  LDC R1, c[0x0][0x28] ;  /* 0x00000a00ff017b82 */ /* 0x000fe20000000800 */
[----:B------:R-:W1:Y:S07]  /*0010*/  S2R R0, SR_TID.X ;  /* 0x0000000000007919 */ /* 0x000e6e0000002100 */
[----:B------:R-:W2:Y:S01]  /*0020*/  S2UR UR4, SR_CgaCtaId ;  /* 0x00000000000479c3 */ /* 0x000ea20000008800 */
[----:B------:R-:W-:Y:S01]  /*0030*/  UMOV UR24, 0x400 ;  /* 0x0000040000187882 */ /* 0x000fe20000000000 */
[----:B------:R-:W-:Y:S01]  /*0040*/  ULDC UR6, c[0x0][0xc] ;  /* 0x0000030000067ab9 */ /* 0x000fe20000000800 */
[----:B------:R-:W-:Y:S01]  /*0050*/  ULDC.64 UR30, c[0x0][0x250] ;  /* 0x00009400001e7ab9 */ /* 0x000fe20000000a00 */
[----:B------:R-:W-:Y:S04]  /*0060*/  BSSY B0, `(.L_x_0) ;  /* 0x000001f000007945 */ /* 0x000fe80003800000 */
[----:B------:R-:W3:Y:S08]  /*0070*/  LDC R6, c[0x0][0x228] ;  /* 0x00008a00ff067b82 */ /* 0x000ef00000000800 */
[----:B------:R-:W4:Y:S08]  /*0080*/  LDC R13, c[0x0][0x230] ;  /* 0x00008c00ff0d7b82 */ /* 0x000f300000000800 */
[----:B------:R-:W-:Y:S01]  /*0090*/  S2UR UR32, SR_CTAID.Y ;  /* 0x00000000002079c3 */ /* 0x000fe20000002600 */
[----:B--2---:R-:W-:-:S03]  /*00a0*/  ULEA UR24, UR4, UR24, 0x18 ;  /* 0x0000001804187291 */ /* 0x004fc6000f8ec03f */
[----:B------:R-:W-:Y:S01]  /*00b0*/  ULDC UR4, c[0x0][0x10] ;  /* 0x0000040000047ab9 */ /* 0x000fe20000000800 */
[----:B-1----:R-:W-:-:S03]  /*00c0*/  LOP3.LUT R2, R0, 0x7f, RZ, 0xc0, !PT ;  /* 0x0000007f00027812 */ /* 0x002fc600078ec0ff */
[----:B------:R-:W1:Y:S01]  /*00d0*/  S2UR UR5, SR_CTAID.Z ;  /* 0x00000000000579c3 */ /* 0x000e620000002700 */
[----:B---3--:R-:W-:Y:S01]  /*00e0*/  VIADD R6, R6, 0xffffffff ;  /* 0xffffffff06067836 */ /* 0x008fe20000000000 */
[C---:B------:R-:W-:Y:S02]  /*00f0*/  ISETP.GE.U32.AND P0, PT, R2.reuse, 0x20, PT ;  /* 0x000000200200780c */ /* 0x040fe40003f06070 */
[C---:B------:R-:W-:Y:S02]  /*0100*/  ISETP.NE.U32.AND P2, PT, R2.reuse, RZ, PT ;  /* 0x000000ff0200720c */ /* 0x040fe40003f45070 */
[----:B------:R-:W-:Y:S02]  /*0110*/  LEA R12, R2, UR24, 0x2 ;  /* 0x00000018020c7c11 */ /* 0x000fe4000f8e10ff */
[----:B------:R-:W2:Y:S01]  /*0120*/  S2UR UR33, SR_CTAID.X ;  /* 0x00000000002179c3 */ /* 0x000ea20000002500 */
[----:B----4-:R-:W-:-:S06]  /*0130*/  VIADD R9, R13, 0xffffffff ;  /* 0xffffffff0d097836 */ /* 0x010fcc0000000000 */
[----:B------:R3:W-:Y:S01]  /*0140*/  @!P0 STS [R12], RZ ;  /* 0x000000ff0c008388 */ /* 0x0007e20000000800 */
[----:B------:R-:W-:-:S03]  /*0150*/  NOP ;  /* 0x0000000000007918 */ /* 0x000fc60000000000 */
[----:B------:R3:W-:Y:S01]  /*0160*/  @!P2 STS [UR24+0x24], R6 ;  /* 0x00002406ff00a988 */ /* 0x0007e20008000818 */
[----:B-1----:R-:W-:-:S03]  /*0170*/  UIMAD UR4, UR5, UR4, UR32 ;  /* 0x00000004050472a4 */ /* 0x002fc6000f8e0220 */
[----:B------:R3:W-:Y:S01]  /*0180*/  @!P2 STS [UR24+0x20], R9 ;  /* 0x00002009ff00a988 */ /* 0x0007e20008000818 */
[----:B--2---:R-:W-:-:S04]  /*0190*/  UIMAD UR4, UR4, UR6, UR33 ;  /* 0x00000006040472a4 */ /* 0x004fc8000f8e0221 */
[----:B------:R-:W-:-:S03]  /*01a0*/  UIMAD UR5, UR4, 0x180, URZ ;  /* 0x00000180040578a4 */ /* 0x000fc6000f8e023f */
[----:B------:R-:W-:Y:S01]  /*01b0*/  UMOV UR4, URZ ;  /* 0x0000003f00047c82 */ /* 0x000fe20008000000 */
[----:B------:R-:W-:-:S04]  /*01c0*/  UIADD3 UR26, UP0, UR5, UR30, URZ ;  /* 0x0000001e051a7290 */ /* 0x000fc8000ff1e03f */
[----:B------:R-:W-:Y:S01]  /*01d0*/  ULEA.HI.X.SX32 UR27, UR5, UR31, 0x1, UP0 ;  /* 0x0000001f051b7291 */ /* 0x000fe200080f0e3f */
[----:B---3--:R-:W-:Y:S11]  /*01e0*/  @P2 BRA `(.L_x_1) ;  /* 0x0000000000182947 */ /* 0x008ff60003800000 */
[----:B------:R-:W1:Y:S01]  /*01f0*/  LDS R3, [UR24+0x8] ;  /* 0x00000818ff037984 */ /* 0x000e620008000800 */
[----:B------:R-:W2:Y:S01]  /*0200*/  LDC.64 R10, c[0x0][0x210] ;  /* 0x00008400ff0a7b82 */ /* 0x000ea20000000a00 */
[----:B------:R-:W-:Y:S02]  /*0210*/  IMAD.MOV.U32 R4, RZ, RZ, 0x70 ;  /* 0x00000070ff047424 */ /* 0x000fe400078e00ff */
[----:B--2---:R2:W-:Y:S03]  /*0220*/  STS.64 [UR24], R10 ;  /* 0x0000000aff007988 */ /* 0x0045e60008000a18 */
[----:B-1----:R-:W-:-:S05]  /*0230*/  LOP3.LUT R3, R3, 0x10, R4, 0xd8, !PT ;  /* 0x0000001003037812 */ /* 0x002fca00078ed804 */
[----:B------:R2:W-:Y:S02]  /*0240*/  STS [UR24+0x8], R3 ;  /* 0x00000803ff007988 */ /* 0x0005e40008000818 */
.L_x_1:
[----:B------:R-:W-:Y:S05]  /*0250*/  BSYNC B0 ;  /* 0x0000000000007941 */ /* 0x000fea0003800000 */
.L_x_0:
[----:B------:R-:W-:Y:S04]  /*0260*/  BSSY B0, `(.L_x_2) ;  /* 0x000000a000007945 */ /* 0x000fe80003800000 */
[----:B------:R-:W-:Y:S05]  /*0270*/  @P2 BRA `(.L_x_3) ;  /* 0x0000000000202947 */ /* 0x000fea0003800000 */
[----:B--2---:R-:W1:Y:S01]  /*0280*/  LDS R3, [UR24+0x34] ;  /* 0x00003418ff037984 */ /* 0x004e620008000800 */
[----:B------:R-:W-:Y:S02]  /*0290*/  IMAD.MOV.U32 R4, RZ, RZ, 0x1f000000 ;  /* 0x1f000000ff047424 */ /* 0x000fe400078e00ff */
[----:B------:R-:W-:Y:S01]  /*02a0*/  @!P2 IMAD.MOV.U32 R5, RZ, RZ, 0x7f ;  /* 0x0000007fff05a424 */ /* 0x000fe200078e00ff */
[----:B------:R-:W2:Y:S02]  /*02b0*/  @!P2 LDS R8, [UR24+0x38] ;  /* 0x00003818ff08a984 */ /* 0x000ea40008000800 */
[----:B-1----:R-:W-:Y:S02]  /*02c0*/  LOP3.LUT R3, R3, 0xff000000, R4, 0xb8, !PT ;  /* 0xff00000003037812 */ /* 0x002fe400078eb804 */
[----:B--2---:R-:W-:-:S03]  /*02d0*/  @!P2 LOP3.LUT R4, R8, 0xff, R5, 0xb8, !PT ;  /* 0x000000ff0804a812 */ /* 0x004fc600078eb805 */
[----:B------:R1:W-:Y:S04]  /*02e0*/  STS [UR24+0x34], R3 ;  /* 0x00003403ff007988 */ /* 0x0003e80008000818 */
[----:B------:R1:W-:Y:S02]  /*02f0*/  @!P2 STS [UR24+0x38], R4 ;  /* 0x00003804ff00a988 */ /* 0x0003e40008000818 */
.L_x_3:
[----:B------:R-:W-:Y:S05]  /*0300*/  BSYNC B0 ;  /* 0x0000000000007941 */ /* 0x000fea0003800000 */
.L_x_2:
[----:B------:R-:W-:Y:S04]  /*0310*/  BSSY B0, `(.L_x_4) ;  /* 0x000000e000007945 */ /* 0x000fe80003800000 */
[----:B------:R-:W-:Y:S05]  /*0320*/  @P2 BRA `(.L_x_5) ;  /* 0x0000000000302947 */ /* 0x000fea0003800000 */
[----:B-1----:R-:W1:Y:S01]  /*0330*/  LDS R4, [UR24+0x34] ;  /* 0x00003418ff047984 */ /* 0x002e620008000800 */
[----:B--2---:R-:W2:Y:S03]  /*0340*/  LDC.64 R10, c[0x0][0x238] ;  /* 0x00008e00ff0a7b82 */ /* 0x004ea60000000a00 */
[----:B------:R-:W3:Y:S01]  /*0350*/  LDS R3, [UR24+0x1c] ;  /* 0x00001c18ff037984 */ /* 0x000ee20008000800 */
[C---:B--2---:R-:W-:Y:S01]  /*0360*/  SHF.L.U64.HI R8, R10.reuse, 0x1, R11 ;  /* 0x000000010a087819 */ /* 0x044fe2000001020b */
[----:B------:R-:W-:-:S03]  /*0370*/  IMAD.SHL.U32 R5, R10, 0x2, RZ ;  /* 0x000000020a057824 */ /* 0x000fc600078e00ff */
[--C-:B------:R-:W-:Y:S02]  /*0380*/  SHF.R.U32.HI R10, RZ, 0x4, R8.reuse ;  /* 0x00000004ff0a7819 */ /* 0x100fe40000011608 */
[----:B------:R-:W-:-:S05]  /*0390*/  SHF.R.U64 R5, R5, 0x4, R8 ;  /* 0x0000000405057819 */ /* 0x000fca0000001208 */
[----:B------:R4:W-:Y:S01]  /*03a0*/  STS [UR24+0xc], R5 ;  /* 0x00000c05ff007988 */ /* 0x0009e20008000818 */
[----:B-1----:R-:W-:Y:S02]  /*03b0*/  LOP3.LUT R4, R4, 0x7, RZ, 0xb8, !PT ;  /* 0x0000000704047812 */ /* 0x002fe400078eb8ff */
[----:B---3--:R-:W-:-:S03]  /*03c0*/  LOP3.LUT R3, R3, 0xf, R10, 0xb8, !PT ;  /* 0x0000000f03037812 */ /* 0x008fc600078eb80a */
[----:B------:R4:W-:Y:S04]  /*03d0*/  STS [UR24+0x34], R4 ;  /* 0x00003404ff007988 */ /* 0x0009e80008000818 */
[----:B------:R4:W-:Y:S02]  /*03e0*/  STS [UR24+0x1c], R3 ;  /* 0x00001c03ff007988 */ /* 0x0009e40008000818 */
.L_x_5:
[----:B------:R-:W-:Y:S05]  /*03f0*/  BSYNC B0 ;  /* 0x0000000000007941 */ /* 0x000fea0003800000 */
.L_x_4:
[----:B------:R-:W-:Y:S04]  /*0400*/  BSSY B1, `(.L_x_6) ;  /* 0x000001a000017945 */ /* 0x000fe80003800000 */
[----:B------:R-:W-:Y:S04]  /*0410*/  BSSY B0, `(.L_x_7) ;  /* 0x0000015000007945 */ /* 0x000fe80003800000 */
[----:B------:R-:W-:Y:S05]  /*0420*/  @P2 BRA `(.L_x_8) ;  /* 0x0000000000202947 */ /* 0x000fea0003800000 */
[----:B-12-4-:R-:W1:Y:S02]  /*0430*/  LDS R3, [UR24+0x34] ;  /* 0x00003418ff037984 */ /* 0x016e640008000800 */
[----:B-1----:R-:W-:-:S05]  /*0440*/  LOP3.LUT R3, R3, 0x38, RZ, 0xb8, !PT ;  /* 0x0000003803037812 */ /* 0x002fca00078eb8ff */
[----:B------:R1:W-:Y:S01]  /*0450*/  STS [UR24+0x34], R3 ;  /* 0x00003403ff007988 */ /* 0x0003e20008000818 */
[----:B------:R-:W-:Y:S05]  /*0460*/  @P2 BRA `(.L_x_9) ;  /* 0x0000000000202947 */ /* 0x000fea0003800000 */
[----:B-1----:R-:W1:Y:S01]  /*0470*/  LDS R3, [UR24+0x8] ;  /* 0x00000818ff037984 */ /* 0x002e620008000800 */
[----:B------:R-:W-:-:S05]  /*0480*/  IMAD.MOV.U32 R4, RZ, RZ, 0x780 ;  /* 0x00000780ff047424 */ /* 0x000fca00078e00ff */
[----:B-1----:R-:W-:-:S05]  /*0490*/  LOP3.LUT R3, R3, 0x500, R4, 0xd8, !PT ;  /* 0x0000050003037812 */ /* 0x002fca00078ed804 */
[----:B------:R3:W-:Y:S02]  /*04a0*/  STS [UR24+0x8], R3 ;  /* 0x00000803ff007988 */ /* 0x0007e40008000818 */
.L_x_8:
[----:B------:R-:W-:Y:S05]  /*04b0*/  @P2 BRA `(.L_x_10) ;  /* 0x0000000000282947 */ /* 0x000fea0003800000 */
[----:B-1234-:R-:W1:Y:S02]  /*04c0*/  LDS R3, [UR24+0x8] ;  /* 0x00000818ff037984 */ /* 0x01ee640008000800 */
[----:B-1----:R-:W-:-:S05]  /*04d0*/  LOP3.LUT R3, R3, 0x1800, RZ, 0xb8, !PT ;  /* 0x0000180003037812 */ /* 0x002fca00078eb8ff */
[----:B------:R2:W-:Y:S02]  /*04e0*/  STS [UR24+0x8], R3 ;  /* 0x00000803ff007988 */ /* 0x0005e40008000818 */
.L_x_9:
[----:B------:R-:W-:Y:S05]  /*04f0*/  @P2 BREAK B0 ;  /* 0x0000000000002942 */ /* 0x000fea0003800000 */
[----:B------:R-:W-:Y:S05]  /*0500*/  @P2 BRA `(.L_x_11) ;  /* 0x0000000000242947 */ /* 0x000fea0003800000 */
[----:B------:R-:W3:Y:S01]  /*0510*/  LDS R4, [UR24+0x8] ;  /* 0x00000818ff047984 */ /* 0x000ee20008000800 */
[----:B-12---:R-:W-:-:S05]  /*0520*/  IMAD.MOV.U32 R3, RZ, RZ, 0x6000 ;  /* 0x00006000ff037424 */ /* 0x006fca00078e00ff */
[----:B---3--:R-:W-:-:S04]  /*0530*/  LOP3.LUT R3, R4, 0x4000, R3, 0xd8, !PT ;  /* 0x0000400004037812 */ /* 0x008fc800078ed803 */
[----:B------:R-:W-:-:S05]  /*0540*/  LOP3.LUT R3, R3, 0x400000, RZ, 0xb8, !PT ;  /* 0x0040000003037812 */ /* 0x000fca00078eb8ff */
[----:B------:R5:W-:Y:S02]  /*0550*/  STS [UR24+0x8], R3 ;  /* 0x00000803ff007988 */ /* 0x000be40008000818 */
.L_x_10:
[----:B------:R-:W-:Y:S05]  /*0560*/  BSYNC B0 ;  /* 0x0000000000007941 */ /* 0x000fea0003800000 */
.L_x_7:
[----:B-12345:R-:W1:Y:S02]  /*0570*/  @!P2 LDS R3, [UR24+0x8] ;  /* 0x00000818ff03a984 */ /* 0x03ee640008000800 */
[----:B-1----:R-:W-:-:S05]  /*0580*/  @!P2 LOP3.LUT R3, R3, 0x8000, RZ, 0xb8, !PT ;  /* 0x000080000303a812 */ /* 0x002fca00078eb8ff */
[----:B------:R3:W-:Y:S02]  /*0590*/  @!P2 STS [UR24+0x8], R3 ;  /* 0x00000803ff00a988 */ /* 0x0007e40008000818 */
.L_x_11:
[----:B------:R-:W-:Y:S05]  /*05a0*/  BSYNC B1 ;  /* 0x0000000000017941 */ /* 0x000fea0003800000 */
.L_x_6:
[----:B------:R-:W-:Y:S05]  /*05b0*/  WARPSYNC.ALL ;  /* 0x0000000000007948 */ /* 0x000fea0003800000 */
[----:B------:R-:W-:Y:S05]  /*05c0*/  @P0 BRA `(.L_x_12) ;  /* 0x0000000000280947 */ /* 0x000fea0003800000 */
[----:B-123--:R-:W1:Y:S01]  /*05d0*/  S2R R3, SR_LANEID ;  /* 0x0000000000037919 */ /* 0x00ee620000000000 */
[----:B------:R-:W-:Y:S05]  /*05e0*/  WARPSYNC.ALL ;  /* 0x0000000000007948 */ /* 0x000fea0003800000 */
[----:B-1----:R-:W-:-:S05]  /*05f0*/  IMAD.SHL.U32 R3, R3, 0x4, RZ ;  /* 0x0000000403037824 */ /* 0x002fca00078e00ff */
[----:B------:R-:W1:Y:S01]  /*0600*/  LDS R7, [R3+UR24] ;  /* 0x0000001803077984 */ /* 0x000e620008000800 */
[----:B------:R-:W-:-:S05]  /*0610*/  IADD3 R4, P1, R3, UR26, RZ ;  /* 0x0000001a03047c10 */ /* 0x000fca000ff3e0ff */
[----:B------:R-:W-:-:S05]  /*0620*/  IMAD.X R5, RZ, RZ, UR27, P1 ;  /* 0x0000001bff057e24 */ /* 0x000fca00088e06ff */
[----:B-1----:R4:W5:Y:S01]  /*0630*/  ATOMG.E.EXCH.STRONG.GPU PT, RZ, [R4], R7 ;  /* 0x0000000704ff73a8 */ /* 0x00296200041ee100 */
[----:B------:R-:W-:-:S04]  /*0640*/  DEPBAR {5,4,3,2,1,0} ;  /* 0x0000003f0000791a */ /* 0x000fc80000000000 */
[----:B------:R4:W-:Y:S01]  /*0650*/  UTMACCTL.IV [UR26] ;  /* 0x000000001a0079b9 */ /* 0x0009e20008000000 */
[----:B------:R-:W-:Y:S01]  /*0660*/  NOP ;  /* 0x0000000000007918 */ /* 0x000fe20000000000 */
.L_x_12:
[----:B------:R-:W-:Y:S05]  /*0670*/  @P0 BRA `(.L_x_13) ;  /* 0x00000000000c0947 */ /* 0x000fea0003800000 */
[----:B------:R0:W-:Y:S01]  /*0680*/  UTMACMDFLUSH ;  /* 0x00000000000079b7 */ /* 0x0001e20000000000 */
[----:B------:R-:W-:Y:S05]  /*0690*/  @P0 BRA `(.L_x_13) ;  /* 0x0000000000040947 */ /* 0x000fea0003800000 */
[----:B------:R-:W-:-:S04]  /*06a0*/  DEPBAR.LE SB0, 0x0 ;  /* 0x000080000000791a */ /* 0x000fc80000000000 */
.L_x_13:
[----:B------:R-:W-:Y:S05]  /*06b0*/  WARPSYNC.ALL ;  /* 0x0000000000007948 */ /* 0x000fea0003800000 */
[----:B-----5:R-:W-:Y:S06]  /*06c0*/  BAR.SYNC.DEFER_BLOCKING 0x0 ;  /* 0x0000000000007b1d */ /* 0x020fec0000010000 */
[----:B------:R-:W-:Y:S02]  /*06d0*/  BSSY B1, `(.L_x_14) ;  /* 0x000000b000017945 */ /* 0x000fe40003800000 */
[----:B------:R-:W-:Y:S06]  /*06e0*/  BAR.SYNC.DEFER_BLOCKING 0x0 ;  /* 0x0000000000007b1d */ /* 0x000fec0000010000 */
[----:B------:R5:W-:Y:S01]  /*06f0*/  @!P0 STS [R12], RZ ;  /* 0x000000ff0c008388 */ /* 0x000be20000000800 */
[----:B------:R-:W-:Y:S01]  /*0700*/  NOP ;  /* 0x0000000000007918 */ /* 0x000fe20000000000 */
[----:B------:R-:W-:Y:S05]  /*0710*/  @P2 BRA `(.L_x_15) ;  /* 0x0000000000182947 */ /* 0x000fea0003800000 */
[----:B-123--:R-:W1:Y:S01]  /*0720*/  LDS R3, [UR24+0x8] ;  /* 0x00000818ff037984 */ /* 0x00ee620008000800 */
[----:B------:R-:W2:Y:S01]  /*0730*/  LDC.64 R10, c[0x0][0x218] ;  /* 0x00008600ff0a7b82 */ /* 0x000ea20000000a00 */
[----:B----4-:R-:W-:Y:S02]  /*0740*/  IMAD.MOV.U32 R4, RZ, RZ, 0x70 ;  /* 0x00000070ff047424 */ /* 0x010fe400078e00ff */
[----:B--2---:R2:W-:Y:S03]  /*0750*/  STS.64 [UR24], R10 ;  /* 0x0000000aff007988 */ /* 0x0045e60008000a18 */
[----:B-1----:R-:W-:-:S05]  /*0760*/  LOP3.LUT R3, R3, 0x10, R4, 0xd8, !PT ;  /* 0x0000001003037812 */ /* 0x002fca00078ed804 */
[----:B------:R2:W-:Y:S02]  /*0770*/  STS [UR24+0x8], R3 ;  /* 0x00000803ff007988 */ /* 0x0005e40008000818 */
.L_x_15:
[----:B----4-:R-:W-:Y:S05]  /*0780*/  BSYNC B1 ;  /* 0x0000000000017941 */ /* 0x010fea0003800000 */
.L_x_14:
[----:B------:R-:W-:Y:S04]  /*0790*/  BSSY B2, `(.L_x_16) ;  /* 0x000000f000027945 */ /* 0x000fe80003800000 */
[----:B------:R-:W-:Y:S04]  /*07a0*/  BSSY B1, `(.L_x_17) ;  /* 0x000000c000017945 */ /* 0x000fe80003800000 */
[----:B------:R-:W-:Y:S05]  /*07b0*/  @P2 BRA `(.L_x_18) ;  /* 0x0000000000282947 */ /* 0x000fea0003800000 */
[----:B-123--:R-:W1:Y:S01]  /*07c0*/  LDS R3, [UR24+0x34] ;  /* 0x00003418ff037984 */ /* 0x00ee620008000800 */
[----:B------:R-:W-:Y:S01]  /*07d0*/  IMAD.MOV.U32 R4, RZ, RZ, 0x1f000000 ;  /* 0x1f000000ff047424 */ /* 0x000fe200078e00ff */
[----:B------:R-:W-:Y:S05]  /*07e0*/  @P2 BREAK B1 ;  /* 0x0000000000012942 */ /* 0x000fea0003800000 */
[----:B-1----:R-:W-:-:S05]  /*07f0*/  LOP3.LUT R3, R3, 0xff000000, R4, 0xb8, !PT ;  /* 0xff00000003037812 */ /* 0x002fca00078eb804 */
[----:B------:R1:W-:Y:S01]  /*0800*/  STS [UR24+0x34], R3 ;  /* 0x00003403ff007988 */ /* 0x0003e20008000818 */
[----:B------:R-:W-:Y:S05]  /*0810*/  @P2 BRA `(.L_x_19) ;  /* 0x0000000000182947 */ /* 0x000fea0003800000 */
[----:B-1----:R-:W1:Y:S01]  /*0820*/  LDS R3, [UR24+0x38] ;  /* 0x00003818ff037984 */ /* 0x002e620008000800 */
[----:B------:R-:W-:-:S05]  /*0830*/  IMAD.MOV.U32 R4, RZ, RZ, 0x7f ;  /* 0x0000007fff047424 */ /* 0x000fca00078e00ff */
[----:B-1----:R-:W-:-:S05]  /*0840*/  LOP3.LUT R3, R3, 0xff, R4, 0xb8, !PT ;  /* 0x000000ff03037812 */ /* 0x002fca00078eb804 */
[----:B------:R4:W-:Y:S02]  /*0850*/  STS [UR24+0x38], R3 ;  /* 0x00003803ff007988 */ /* 0x0009e40008000818 */
.L_x_18:
[----:B------:R-:W-:Y:S05]  /*0860*/  BSYNC B1 ;  /* 0x0000000000017941 */ /* 0x000fea0003800000 */
.L_x_17:
[----:B------:R1:W-:Y:S02]  /*0870*/  @!P2 STS [UR24+0x20], R9 ;  /* 0x00002009ff00a988 */ /* 0x0003e40008000818 */
.L_x_19:
[----:B------:R-:W-:Y:S05]  /*0880*/  BSYNC B2 ;  /* 0x0000000000027941 */ /* 0x000fea0003800000 */
.L_x_16:
[----:B------:R-:W-:Y:S05]  /*0890*/  WARPSYNC.ALL ;  /* 0x0000000000007948 */ /* 0x000fea0003800000 */
[----:B-1234-:R-:W1:Y:S01]  /*08a0*/  LDC R3, c[0x0][0x22c] ;  /* 0x00008b00ff037b82 */ /* 0x01ee620000000800 */
[----:B------:R-:W-:Y:S01]  /*08b0*/  BSSY B2, `(.L_x_20) ;  /* 0x0000010000027945 */ /* 0x000fe20003800000 */
[----:B-1----:R-:W-:-:S05]  /*08c0*/  VIADD R3, R3, 0xffffffff ;  /* 0xffffffff03037836 */ /* 0x002fca0000000000 */
[----:B------:R1:W-:Y:S01]  /*08d0*/  @!P2 STS [UR24+0x24], R3 ;  /* 0x00002403ff00a988 */ /* 0x0003e20008000818 */
[----:B------:R-:W-:Y:S05]  /*08e0*/  @P2 BRA `(.L_x_21) ;  /* 0x0000000000302947 */ /* 0x000fea0003800000 */
[----:B------:R-:W2:Y:S01]  /*08f0*/  LDS R5, [UR24+0x34] ;  /* 0x00003418ff057984 */ /* 0x000ea20008000800 */
[----:B------:R-:W3:Y:S03]  /*0900*/  LDC.64 R10, c[0x0][0x240] ;  /* 0x00009000ff0a7b82 */ /* 0x000ee60000000a00 */
[----:B------:R-:W4:Y:S01]  /*0910*/  LDS R4, [UR24+0x1c] ;  /* 0x00001c18ff047984 */ /* 0x000f220008000800 */
[C---:B---3--:R-:W-:Y:S01]  /*0920*/  SHF.L.U64.HI R8, R10.reuse, 0x1, R11 ;  /* 0x000000010a087819 */ /* 0x048fe2000001020b */
[----:B------:R-:W-:-:S03]  /*0930*/  IMAD.SHL.U32 R7, R10, 0x2, RZ ;  /* 0x000000020a077824 */ /* 0x000fc600078e00ff */
[--C-:B------:R-:W-:Y:S02]  /*0940*/  SHF.R.U32.HI R9, RZ, 0x4, R8.reuse ;  /* 0x00000004ff097819 */ /* 0x100fe40000011608 */
[----:B------:R-:W-:-:S05]  /*0950*/  SHF.R.U64 R7, R7, 0x4, R8 ;  /* 0x0000000407077819 */ /* 0x000fca0000001208 */
[----:B------:R3:W-:Y:S01]  /*0960*/  STS [UR24+0xc], R7 ;  /* 0x00000c07ff007988 */ /* 0x0007e20008000818 */
[----:B--2---:R-:W-:Y:S02]  /*0970*/  LOP3.LUT R5, R5, 0x7, RZ, 0xb8, !PT ;  /* 0x0000000705057812 */ /* 0x004fe400078eb8ff */
[----:B----4-:R-:W-:-:S03]  /*0980*/  LOP3.LUT R4, R4, 0xf, R9, 0xb8, !PT ;  /* 0x0000000f04047812 */ /* 0x010fc600078eb809 */
[----:B------:R3:W-:Y:S04]  /*0990*/  STS [UR24+0x34], R5 ;  /* 0x00003405ff007988 */ /* 0x0007e80008000818 */
[----:B------:R3:W-:Y:S02]  /*09a0*/  STS [UR24+0x1c], R4 ;  /* 0x00001c04ff007988 */ /* 0x0007e40008000818 */
.L_x_21:
[----:B------:R-:W-:Y:S05]  /*09b0*/  BSYNC B2 ;  /* 0x0000000000027941 */ /* 0x000fea0003800000 */
.L_x_20:
[----:B------:R-:W-:Y:S04]  /*09c0*/  BSSY B3, `(.L_x_22) ;  /* 0x000001a000037945 */ /* 0x000fe80003800000 */
[----:B------:R-:W-:Y:S04]  /*09d0*/  BSSY B2, `(.L_x_23) ;  /* 0x0000015000027945 */ /* 0x000fe80003800000 */
[----:B------:R-:W-:Y:S05]  /*09e0*/  @P2 BRA `(.L_x_24) ;  /* 0x0000000000202947 */ /* 0x000fea0003800000 */
[----:B---3--:R-:W2:Y:S02]  /*09f0*/  LDS R4, [UR24+0x34] ;  /* 0x00003418ff047984 */ /* 0x008ea40008000800 */
[----:B--2---:R-:W-:-:S05]  /*0a00*/  LOP3.LUT R4, R4, 0x38, RZ, 0xb8, !PT ;  /* 0x0000003804047812 */ /* 0x004fca00078eb8ff */
[----:B------:R2:W-:Y:S01]  /*0a10*/  STS [UR24+0x34], R4 ;  /* 0x00003404ff007988 */ /* 0x0005e20008000818 */
[----:B------:R-:W-:Y:S05]  /*0a20*/  @P2 BRA `(.L_x_25) ;  /* 0x0000000000202947 */ /* 0x000fea0003800000 */
[----:B--2---:R-:W2:Y:S01]  /*0a30*/  LDS R4, [UR24+0x8] ;  /* 0x00000818ff047984 */ /* 0x004ea20008000800 */
[----:B------:R-:W-:-:S05]  /*0a40*/  IMAD.MOV.U32 R5, RZ, RZ, 0x780 ;  /* 0x00000780ff057424 */ /* 0x000fca00078e00ff */
[----:B--2---:R-:W-:-:S05]  /*0a50*/  LOP3.LUT R4, R4, 0x500, R5, 0xd8, !PT ;  /* 0x0000050004047812 */ /* 0x004fca00078ed805 */
[----:B------:R2:W-:Y:S02]  /*0a60*/  STS [UR24+0x8], R4 ;  /* 0x00000804ff007988 */ /* 0x0005e40008000818 */
.L_x_24:
[----:B------:R-:W-:Y:S05]  /*0a70*/  @P2 BRA `(.L_x_26) ;  /* 0x0000000000282947 */ /* 0x000fea0003800000 */
[----:B--23--:R-:W2:Y:S02]  /*0a80*/  LDS R4, [UR24+0x8] ;  /* 0x00000818ff047984 */ /* 0x00cea40008000800 */
[----:B--2---:R-:W-:-:S05]  /*0a90*/  LOP3.LUT R4, R4, 0x1800, RZ, 0xb8, !PT ;  /* 0x0000180004047812 */ /* 0x004fca00078eb8ff */
[----:B------:R3:W-:Y:S02]  /*0aa0*/  STS [UR24+0x8], R4 ;  /* 0x00000804ff007988 */ /* 0x0007e40008000818 */
.L_x_25:
[----:B------:R-:W-:Y:S05]  /*0ab0*/  @P2 BREAK B2 ;  /* 0x0000000000022942 */ /* 0x000fea0003800000 */
[----:B------:R-:W-:Y:S05]  /*0ac0*/  @P2 BRA `(.L_x_27) ;  /* 0x0000000000242947 */ /* 0x000fea0003800000 */
[----:B--23--:R-:W2:Y:S01]  /*0ad0*/  LDS R4, [UR24+0x8] ;  /* 0x00000818ff047984 */ /* 0x00cea20008000800 */
[----:B------:R-:W-:-:S05]  /*0ae0*/  IMAD.MOV.U32 R5, RZ, RZ, 0x6000 ;  /* 0x00006000ff057424 */ /* 0x000fca00078e00ff */
[----:B--2---:R-:W-:-:S04]  /*0af0*/  LOP3.LUT R4, R4, 0x4000, R5, 0xd8, !PT ;  /* 0x0000400004047812 */ /* 0x004fc800078ed805 */
[----:B------:R-:W-:-:S05]  /*0b00*/  LOP3.LUT R4, R4, 0x400000, RZ, 0xb8, !PT ;  /* 0x0040000004047812 */ /* 0x000fca00078eb8ff */
[----:B------:R4:W-:Y:S02]  /*0b10*/  STS [UR24+0x8], R4 ;  /* 0x00000804ff007988 */ /* 0x0009e40008000818 */
.L_x_26:
[----:B------:R-:W-:Y:S05]  /*0b20*/  BSYNC B2 ;  /* 0x0000000000027941 */ /* 0x000fea0003800000 */
.L_x_23:
[----:B--234-:R-:W2:Y:S02]  /*0b30*/  @!P2 LDS R4, [UR24+0x8] ;  /* 0x00000818ff04a984 */ /* 0x01cea40008000800 */
[----:B--2---:R-:W-:-:S05]  /*0b40*/  @!P2 LOP3.LUT R4, R4, 0x8000, RZ, 0xb8, !PT ;  /* 0x000080000404a812 */ /* 0x004fca00078eb8ff */
[----:B------:R4:W-:Y:S02]  /*0b50*/  @!P2 STS [UR24+0x8], R4 ;  /* 0x00000804ff00a988 */ /* 0x0009e40008000818 */
.L_x_27:
[----:B------:R-:W-:Y:S05]  /*0b60*/  BSYNC B3 ;  /* 0x0000000000037941 */ /* 0x000fea0003800000 */
.L_x_22:
[----:B------:R-:W-:Y:S05]  /*0b70*/  WARPSYNC.ALL ;  /* 0x0000000000007948 */ /* 0x000fea0003800000 */
[----:B------:R-:W-:-:S04]  /*0b80*/  UIADD3 UR29, UR5, 0x80, URZ ;  /* 0x00000080051d7890 */ /* 0x000fc8000fffe03f */
[----:B------:R-:W-:-:S04]  /*0b90*/  UIADD3 UR28, UP0, UR29, UR30, URZ ;  /* 0x0000001e1d1c7290 */ /* 0x000fc8000ff1e03f */
[----:B------:R-:W-:Y:S01]  /*0ba0*/  ULEA.HI.X.SX32 UR29, UR29, UR31, 0x1, UP0 ;  /* 0x0000001f1d1d7291 */ /* 0x000fe200080f0e3f */
[----:B------:R-:W-:Y:S11]  /*0bb0*/  @P0 BRA `(.L_x_28) ;  /* 0x0000000000280947 */ /* 0x000ff60003800000 */
[----:B--234-:R-:W2:Y:S01]  /*0bc0*/  S2R R4, SR_LANEID ;  /* 0x0000000000047919 */ /* 0x01cea20000000000 */
[----:B------:R-:W-:Y:S05]  /*0bd0*/  WARPSYNC.ALL ;  /* 0x0000000000007948 */ /* 0x000fea0003800000 */
[----:B--2---:R-:W-:-:S05]  /*0be0*/  IMAD.SHL.U32 R8, R4, 0x4, RZ ;  /* 0x0000000404087824 */ /* 0x004fca00078e00ff */
[----:B------:R-:W2:Y:S01]  /*0bf0*/  LDS R7, [R8+UR24] ;  /* 0x0000001808077984 */ /* 0x000ea20008000800 */
[----:B------:R-:W-:-:S05]  /*0c00*/  IADD3 R4, P1, R8, UR28, RZ ;  /* 0x0000001c08047c10 */ /* 0x000fca000ff3e0ff */
[----:B------:R-:W-:-:S05]  /*0c10*/  IMAD.X R5, RZ, RZ, UR29, P1 ;  /* 0x0000001dff057e24 */ /* 0x000fca00088e06ff */
[----:B--2---:R2:W3:Y:S01]  /*0c20*/  ATOMG.E.EXCH.STRONG.GPU PT, RZ, [R4], R7 ;  /* 0x0000000704ff73a8 */ /* 0x0044e200041ee100 */
[----:B------:R-:W-:-:S04]  /*0c30*/  DEPBAR {5,4,3,2,1,0} ;  /* 0x0000003f0000791a */ /* 0x000fc80000000000 */
[----:B------:R2:W-:Y:S01]  /*0c40*/  UTMACCTL.IV [UR28] ;  /* 0x000000001c0079b9 */ /* 0x0005e20008000000 */
[----:B------:R-:W-:Y:S01]  /*0c50*/  NOP ;  /* 0x0000000000007918 */ /* 0x000fe20000000000 */
.L_x_28:
[----:B------:R-:W-:Y:S05]  /*0c60*/  @P0 BRA `(.L_x_29) ;  /* 0x00000000000c0947 */ /* 0x000fea0003800000 */
[----:B------:R0:W-:Y:S01]  /*0c70*/  UTMACMDFLUSH ;  /* 0x00000000000079b7 */ /* 0x0001e20000000000 */
[----:B------:R-:W-:Y:S05]  /*0c80*/  @P0 BRA `(.L_x_29) ;  /* 0x0000000000040947 */ /* 0x000fea0003800000 */
[----:B------:R-:W-:-:S04]  /*0c90*/  DEPBAR.LE SB0, 0x0 ;  /* 0x000080000000791a */ /* 0x000fc80000000000 */
.L_x_29:
[----:B------:R-:W-:Y:S05]  /*0ca0*/  WARPSYNC.ALL ;  /* 0x0000000000007948 */ /* 0x000fea0003800000 */
[----:B---3--:R-:W-:Y:S06]  /*0cb0*/  BAR.SYNC.DEFER_BLOCKING 0x0 ;  /* 0x0000000000007b1d */ /* 0x008fec0000010000 */
[----:B------:R-:W-:Y:S02]  /*0cc0*/  BSSY B3, `(.L_x_30) ;  /* 0x000000b000037945 */ /* 0x000fe40003800000 */
[----:B------:R-:W-:Y:S06]  /*0cd0*/  BAR.SYNC.DEFER_BLOCKING 0x0 ;  /* 0x0000000000007b1d */ /* 0x000fec0000010000 */
[----:B------:R3:W-:Y:S01]  /*0ce0*/  @!P0 STS [R12], RZ ;  /* 0x000000ff0c008388 */ /* 0x0007e20000000800 */
[----:B------:R-:W-:Y:S01]  /*0cf0*/  NOP ;  /* 0x0000000000007918 */ /* 0x000fe20000000000 */
[----:B------:R-:W-:Y:S05]  /*0d00*/  @P2 BRA `(.L_x_31) ;  /* 0x0000000000182947 */ /* 0x000fea0003800000 */
[----:B--2-4-:R-:W2:Y:S01]  /*0d10*/  LDS R4, [UR24+0x8] ;  /* 0x00000818ff047984 */ /* 0x014ea20008000800 */
[----:B------:R-:W4:Y:S01]  /*0d20*/  LDC.64 R8, c[0x0][0x220] ;  /* 0x00008800ff087b82 */ /* 0x000f220000000a00 */
[----:B------:R-:W-:Y:S02]  /*0d30*/  IMAD.MOV.U32 R5, RZ, RZ, 0x70 ;  /* 0x00000070ff057424 */ /* 0x000fe400078e00ff */
[----:B----4-:R4:W-:Y:S03]  /*0d40*/  STS.64 [UR24], R8 ;  /* 0x00000008ff007988 */ /* 0x0109e60008000a18 */
[----:B--2---:R-:W-:-:S05]  /*0d50*/  LOP3.LUT R4, R4, 0x10, R5, 0xd8, !PT ;  /* 0x0000001004047812 */ /* 0x004fca00078ed805 */
[----:B------:R4:W-:Y:S02]  /*0d60*/  STS [UR24+0x8], R4 ;  /* 0x00000804ff007988 */ /* 0x0009e40008000818 */
.L_x_31:
[----:B--2---:R-:W-:Y:S05]  /*0d70*/  BSYNC B3 ;  /* 0x0000000000037941 */ /* 0x004fea0003800000 */
.L_x_30:
[----:B------:R-:W-:Y:S04]  /*0d80*/  BSSY B4, `(.L_x_32) ;  /* 0x0000011000047945 */ /* 0x000fe80003800000 */
[----:B------:R-:W-:Y:S04]  /*0d90*/  BSSY B3, `(.L_x_33) ;  /* 0x000000e000037945 */ /* 0x000fe80003800000 */
[----:B------:R-:W-:Y:S05]  /*0da0*/  @P2 BRA `(.L_x_34) ;  /* 0x0000000000242947 */ /* 0x000fea0003800000 */
[----:B----4-:R-:W2:Y:S01]  /*0db0*/  LDS R4, [UR24+0x34] ;  /* 0x00003418ff047984 */ /* 0x010ea20008000800 */
[----:B------:R-:W-:-:S05]  /*0dc0*/  IMAD.MOV.U32 R5, RZ, RZ, 0x3f000000 ;  /* 0x3f000000ff057424 */ /* 0x000fca00078e00ff */
[----:B--2---:R-:W-:-:S05]  /*0dd0*/  LOP3.LUT R4, R4, 0xff000000, R5, 0xb8, !PT ;  /* 0xff00000004047812 */ /* 0x004fca00078eb805 */
[----:B------:R2:W-:Y:S01]  /*0de0*/  STS [UR24+0x34], R4 ;  /* 0x00003404ff007988 */ /* 0x0005e20008000818 */
[----:B------:R-:W-:Y:S05]  /*0df0*/  @P2 BRA `(.L_x_35) ;  /* 0x00000000001c2947 */ /* 0x000fea0003800000 */
[----:B--2---:R-:W2:Y:S01]  /*0e00*/  LDS R4, [UR24+0x38] ;  /* 0x00003818ff047984 */ /* 0x004ea20008000800 */
[----:B------:R-:W-:-:S05]  /*0e10*/  IMAD.MOV.U32 R5, RZ, RZ, 0x7f ;  /* 0x0000007fff057424 */ /* 0x000fca00078e00ff */
[----:B--2---:R-:W-:-:S05]  /*0e20*/  LOP3.LUT R4, R4, 0xff, R5, 0xb8, !PT ;  /* 0x000000ff04047812 */ /* 0x004fca00078eb805 */
[----:B------:R2:W-:Y:S02]  /*0e30*/  STS [UR24+0x38], R4 ;  /* 0x00003804ff007988 */ /* 0x0005e40008000818 */
.L_x_34:
[----:B------:R-:W-:Y:S05]  /*0e40*/  @P2 BREAK B3 ;  /* 0x0000000000032942 */ /* 0x000fea0003800000 */
[----:B------:R-:W-:Y:S05]  /*0e50*/  @P2 BRA `(.L_x_36) ;  /* 0x00000000000c2947 */ /* 0x000fea0003800000 */
[----:B------:R1:W-:Y:S02]  /*0e60*/  STS [UR24+0x20], R3 ;  /* 0x00002003ff007988 */ /* 0x0003e40008000818 */
.L_x_35:
[----:B------:R-:W-:Y:S05]  /*0e70*/  BSYNC B3 ;  /* 0x0000000000037941 */ /* 0x000fea0003800000 */
.L_x_33:
[----:B------:R1:W-:Y:S02]  /*0e80*/  @!P2 STS [UR24+0x24], R6 ;  /* 0x00002406ff00a988 */ /* 0x0003e40008000818 */
.L_x_36:
[----:B------:R-:W-:Y:S05]  /*0e90*/  BSYNC B4 ;  /* 0x0000000000047941 */ /* 0x000fea0003800000 */
.L_x_32:
[----:B------:R-:W-:Y:S05]  /*0ea0*/  WARPSYNC.ALL ;  /* 0x0000000000007948 */ /* 0x000fea0003800000 */
[----:B------:R-:W-:Y:S04]  /*0eb0*/  BSSY B4, `(.L_x_37) ;  /* 0x000000e000047945 */ /* 0x000fe80003800000 */
[----:B------:R-:W-:Y:S05]  /*0ec0*/  @P2 BRA `(.L_x_38) ;  /* 0x0000000000302947 */ /* 0x000fea0003800000 */
[----:B--2-4-:R-:W2:Y:S01]  /*0ed0*/  LDS R4, [UR24+0x34] ;  /* 0x00003418ff047984 */ /* 0x014ea20008000800 */
[----:B------:R-:W4:Y:S03]  /*0ee0*/  LDC.64 R8, c[0x0][0x248] ;  /* 0x00009200ff087b82 */ /* 0x000f260000000a00 */
[----:B-1----:R-:W1:Y:S01]  /*0ef0*/  LDS R3, [UR24+0x1c] ;  /* 0x00001c18ff037984 */ /* 0x002e620008000800 */
[C---:B----4-:R-:W-:Y:S01]  /*0f00*/  SHF.L.U64.HI R6, R8.reuse, 0x1, R9 ;  /* 0x0000000108067819 */ /* 0x050fe20000010209 */
[----:B------:R-:W-:-:S03]  /*0f10*/  IMAD.SHL.U32 R5, R8, 0x2, RZ ;  /* 0x0000000208057824 */ /* 0x000fc600078e00ff */
[--C-:B------:R-:W-:Y:S02]  /*0f20*/  SHF.R.U32.HI R8, RZ, 0x4, R6.reuse ;  /* 0x00000004ff087819 */ /* 0x100fe40000011606 */
[----:B------:R-:W-:-:S05]  /*0f30*/  SHF.R.U64 R5, R5, 0x4, R6 ;  /* 0x0000000405057819 */ /* 0x000fca0000001206 */
[----:B------:R4:W-:Y:S01]  /*0f40*/  STS [UR24+0xc], R5 ;  /* 0x00000c05ff007988 */ /* 0x0009e20008000818 */
[----:B--2---:R-:W-:Y:S02]  /*0f50*/  LOP3.LUT R4, R4, 0x7, RZ, 0xb8, !PT ;  /* 0x0000000704047812 */ /* 0x004fe400078eb8ff */
[----:B-1----:R-:W-:-:S03]  /*0f60*/  LOP3.LUT R3, R3, 0xf, R8, 0xb8, !PT ;  /* 0x0000000f03037812 */ /* 0x002fc600078eb808 */
[----:B------:R4:W-:Y:S04]  /*0f70*/  STS [UR24+0x34], R4 ;  /* 0x00003404ff007988 */ /* 0x0009e80008000818 */
[----:B------:R4:W-:Y:S02]  /*0f80*/  STS [UR24+0x1c], R3 ;  /* 0x00001c03ff007988 */ /* 0x0009e40008000818 */
.L_x_38:
[----:B------:R-:W-:Y:S05]  /*0f90*/  BSYNC B4 ;  /* 0x0000000000047941 */ /* 0x000fea0003800000 */
.L_x_37:
[----:B------:R-:W-:Y:S04]  /*0fa0*/  BSSY B4, `(.L_x_39) ;  /* 0x000001a000047945 */ /* 0x000fe80003800000 */
[----:B------:R-:W-:Y:S04]  /*0fb0*/  BSSY B5, `(.L_x_40) ;  /* 0x0000015000057945 */ /* 0x000fe80003800000 */
[----:B------:R-:W-:Y:S05]  /*0fc0*/  @P2 BRA `(.L_x_41) ;  /* 0x0000000000202947 */ /* 0x000fea0003800000 */
[----:B-1--4-:R-:W1:Y:S02]  /*0fd0*/  LDS R3, [UR24+0x34] ;  /* 0x00003418ff037984 */ /* 0x012e640008000800 */
[----:B-1----:R-:W-:-:S05]  /*0fe0*/  LOP3.LUT R3, R3, 0x38, RZ, 0xb8, !PT ;  /* 0x0000003803037812 */ /* 0x002fca00078eb8ff */
[----:B------:R1:W-:Y:S01]  /*0ff0*/  STS [UR24+0x34], R3 ;  /* 0x00003403ff007988 */ /* 0x0003e20008000818 */
[----:B------:R-:W-:Y:S05]  /*1000*/  @P2 BRA `(.L_x_42) ;  /* 0x0000000000202947 */ /* 0x000fea0003800000 */
[----:B-1----:R-:W1:Y:S01]  /*1010*/  LDS R3, [UR24+0x8] ;  /* 0x00000818ff037984 */ /* 0x002e620008000800 */
[----:B--2---:R-:W-:-:S05]  /*1020*/  IMAD.MOV.U32 R4, RZ, RZ, 0x780 ;  /* 0x00000780ff047424 */ /* 0x004fca00078e00ff */
[----:B-1----:R-:W-:-:S05]  /*1030*/  LOP3.LUT R3, R3, 0x500, R4, 0xd8, !PT ;  /* 0x0000050003037812 */ /* 0x002fca00078ed804 */
[----:B------:R1:W-:Y:S02]  /*1040*/  STS [UR24+0x8], R3 ;  /* 0x00000803ff007988 */ /* 0x0003e40008000818 */
.L_x_41:
[----:B------:R-:W-:Y:S05]  /*1050*/  @P2 BRA `(.L_x_43) ;  /* 0x0000000000282947 */ /* 0x000fea0003800000 */
[----:B-1--4-:R-:W1:Y:S02]  /*1060*/  LDS R3, [UR24+0x8] ;  /* 0x00000818ff037984 */ /* 0x012e640008000800 */
[----:B-1----:R-:W-:-:S05]  /*1070*/  LOP3.LUT R3, R3, 0x1800, RZ, 0xb8, !PT ;  /* 0x0000180003037812 */ /* 0x002fca00078eb8ff */
[----:B------:R4:W-:Y:S02]  /*1080*/  STS [UR24+0x8], R3 ;  /* 0x00000803ff007988 */ /* 0x0009e40008000818 */
.L_x_42:
[----:B------:R-:W-:Y:S05]  /*1090*/  @P2 BREAK B5 ;  /* 0x0000000000052942 */ /* 0x000fea0003800000 */
[----:B------:R-:W-:Y:S05]  /*10a0*/  @P2 BRA `(.L_x_44) ;  /* 0x0000000000242947 */ /* 0x000fea0003800000 */
[----:B-1--4-:R-:W1:Y:S01]  /*10b0*/  LDS R3, [UR24+0x8] ;  /* 0x00000818ff037984 */ /* 0x012e620008000800 */
[----:B--2---:R-:W-:-:S05]  /*10c0*/  IMAD.MOV.U32 R4, RZ, RZ, 0x6000 ;  /* 0x00006000ff047424 */ /* 0x004fca00078e00ff */
[----:B-1----:R-:W-:-:S04]  /*10d0*/  LOP3.LUT R3, R3, 0x6000, R4, 0xd8, !PT ;  /* 0x0000600003037812 */ /* 0x002fc800078ed804 */
[----:B------:R-:W-:-:S05]  /*10e0*/  LOP3.LUT R3, R3, 0x400000, RZ, 0xb8, !PT ;  /* 0x0040000003037812 */ /* 0x000fca00078eb8ff */
[----:B------:R1:W-:Y:S02]  /*10f0*/  STS [UR24+0x8], R3 ;  /* 0x00000803ff007988 */ /* 0x0003e40008000818 */
.L_x_43:
[----:B------:R-:W-:Y:S05]  /*1100*/  BSYNC B5 ;  /* 0x0000000000057941 */ /* 0x000fea0003800000 */
.L_x_40:
[----:B-1--4-:R-:W1:Y:S02]  /*1110*/  @!P2 LDS R3, [UR24+0x8] ;  /* 0x00000818ff03a984 */ /* 0x012e640008000800 */
[----:B-1----:R-:W-:-:S05]  /*1120*/  @!P2 LOP3.LUT R3, R3, 0x8000, RZ, 0xb8, !PT ;  /* 0x000080000303a812 */ /* 0x002fca00078eb8ff */
[----:B------:R1:W-:Y:S02]  /*1130*/  @!P2 STS [UR24+0x8], R3 ;  /* 0x00000803ff00a988 */ /* 0x0003e40008000818 */
.L_x_44:
[----:B------:R-:W-:Y:S05]  /*1140*/  BSYNC B4 ;  /* 0x0000000000047941 */ /* 0x000fea0003800000 */
.L_x_39:
[----:B------:R-:W-:Y:S05]  /*1150*/  WARPSYNC.ALL ;  /* 0x0000000000007948 */ /* 0x000fea0003800000 */
[----:B------:R-:W-:Y:S01]  /*1160*/  UIADD3 UR5, UR5, 0x100, URZ ;  /* 0x0000010005057890 */ /* 0x000fe2000fffe03f */
[----:B------:R-:W-:Y:S02]  /*1170*/  ISETP.GE.AND P1, PT, R13, 0x1, PT ;  /* 0x000000010d00780c */ /* 0x000fe40003f26270 */
[----:B------:R-:W-:Y:S02]  /*1180*/  CS2R R88, SRZ ;  /* 0x0000000000587805 */ /* 0x000fe4000001ff00 */
[----:B------:R-:W-:Y:S01]  /*1190*/  CS2R R90, SRZ ;  /* 0x00000000005a7805 */ /* 0x000fe2000001ff00 */
[----:B------:R-:W-:Y:S01]  /*11a0*/  UIADD3 UR30, UP0, UR5, UR30, URZ ;  /* 0x0000001e051e7290 */ /* 0x000fe2000ff1e03f */
[----:B------:R-:W-:-:S02]  /*11b0*/  CS2R R92, SRZ ;  /* 0x00000000005c7805 */ /* 0x000fc4000001ff00 */
[----:B------:R-:W-:Y:S02]  /*11c0*/  CS2R R94, SRZ ;  /* 0x00000000005e7805 */ /* 0x000fe4000001ff00 */
[----:B------:R-:W-:Y:S01]  /*11d0*/  CS2R R96, SRZ ;  /* 0x0000000000607805 */ /* 0x000fe2000001ff00 */
[----:B------:R-:W-:Y:S01]  /*11e0*/  ULEA.HI.X.SX32 UR31, UR5, UR31, 0x1, UP0 ;  /* 0x0000001f051f7291 */ /* 0x000fe200080f0e3f */
[----:B------:R-:W-:Y:S02]  /*11f0*/  CS2R R98, SRZ ;  /* 0x0000000000627805 */ /* 0x000fe4000001ff00 */
[----:B------:R-:W-:Y:S02]  /*1200*/  CS2R R100, SRZ ;  /* 0x0000000000647805 */ /* 0x000fe4000001ff00 */
[----:B------:R-:W-:Y:S02]  /*1210*/  CS2R R102, SRZ ;  /* 0x0000000000667805 */ /* 0x000fe4000001ff00 */
[----:B------:R-:W-:-:S02]  /*1220*/  CS2R R104, SRZ ;  /* 0x0000000000687805 */ /* 0x000fc4000001ff00 */
[----:B------:R-:W-:Y:S02]  /*1230*/  CS2R R106, SRZ ;  /* 0x00000000006a7805 */ /* 0x000fe4000001ff00 */
[----:B------:R-:W-:Y:S02]  /*1240*/  CS2R R108, SRZ ;  /* 0x00000000006c7805 */ /* 0x000fe4000001ff00 */
        /* <DEDUP_REMOVED lines=40> */
[----:B------:R-:W-:Y:S01]  /*14d0*/  CS2R R62, SRZ ;  /* 0x00000000003e7805 */ /* 0x000fe2000001ff00 */
[----:B------:R-:W-:Y:S01]  /*14e0*/  IMAD.MOV.U32 R64, RZ, RZ, RZ ;  /* 0x000000ffff407224 */ /* 0x000fe200078e00ff */
[----:B------:R-:W-:Y:S06]  /*14f0*/  @P0 BRA `(.L_x_45) ;  /* 0x0000000000280947 */ /* 0x000fec0003800000 */
[----:B-1--4-:R-:W1:Y:S01]  /*1500*/  S2R R3, SR_LANEID ;  /* 0x0000000000037919 */ /* 0x012e620000000000 */
[----:B------:R-:W-:Y:S05]  /*1510*/  WARPSYNC.ALL ;  /* 0x0000000000007948 */ /* 0x000fea0003800000 */
[----:B-1----:R-:W-:-:S05]  /*1520*/  IMAD.SHL.U32 R6, R3, 0x4, RZ ;  /* 0x0000000403067824 */ /* 0x002fca00078e00ff */
[----:B------:R-:W1:Y:S01]  /*1530*/  LDS R3, [R6+UR24] ;  /* 0x0000001806037984 */ /* 0x000e620008000800 */
[----:B--2---:R-:W-:-:S05]  /*1540*/  IADD3 R4, P3, R6, UR30, RZ ;  /* 0x0000001e06047c10 */ /* 0x004fca000ff7e0ff */
[----:B------:R-:W-:-:S05]  /*1550*/  IMAD.X R5, RZ, RZ, UR31, P3 ;  /* 0x0000001fff057e24 */ /* 0x000fca00098e06ff */
[----:B-1----:R1:W2:Y:S01]  /*1560*/  ATOMG.E.EXCH.STRONG.GPU PT, RZ, [R4], R3 ;  /* 0x0000000304ff73a8 */ /* 0x0022a200041ee100 */
[----:B------:R-:W-:-:S04]  /*1570*/  DEPBAR {5,4,3,2,1,0} ;  /* 0x0000003f0000791a */ /* 0x000fc80000000000 */
[----:B------:R1:W-:Y:S01]  /*1580*/  UTMACCTL.IV [UR30] ;  /* 0x000000001e0079b9 */ /* 0x0003e20008000000 */
[----:B------:R-:W-:Y:S01]  /*1590*/  NOP ;  /* 0x0000000000007918 */ /* 0x000fe20000000000 */
.L_x_45:
[----:B------:R-:W-:Y:S05]  /*15a0*/  @P0 BRA `(.L_x_46) ;  /* 0x00000000000c0947 */ /* 0x000fea0003800000 */
[----:B------:R0:W-:Y:S01]  /*15b0*/  UTMACMDFLUSH ;  /* 0x00000000000079b7 */ /* 0x0001e20000000000 */
[----:B------:R-:W-:Y:S05]  /*15c0*/  @P0 BRA `(.L_x_46) ;  /* 0x0000000000040947 */ /* 0x000fea0003800000 */
[----:B------:R-:W-:-:S04]  /*15d0*/  DEPBAR.LE SB0, 0x0 ;  /* 0x000080000000791a */ /* 0x000fc80000000000 */
.L_x_46:
[----:B------:R-:W-:Y:S05]  /*15e0*/  WARPSYNC.ALL ;  /* 0x0000000000007948 */ /* 0x000fea0003800000 */
[----:B--2---:R-:W-:Y:S01]  /*15f0*/  BAR.SYNC.DEFER_BLOCKING 0x0 ;  /* 0x0000000000007b1d */ /* 0x004fe20000010000 */
[----:B------:R-:W-:Y:S01]  /*1600*/  USHF.L.U32 UR19, UR32, 0x7, URZ ;  /* 0x0000000720137899 */ /* 0x000fe2000800063f */
[----:B------:R-:W-:Y:S01]  /*1610*/  IMAD.MOV.U32 R65, RZ, RZ, RZ ;  /* 0x000000ffff417224 */ /* 0x000fe200078e00ff */
[----:B------:R-:W-:Y:S01]  /*1620*/  USHF.L.U32 UR15, UR33, 0x7, URZ ;  /* 0x00000007210f7899 */ /* 0x000fe2000800063f */
[----:B------:R-:W-:Y:S02]  /*1630*/  CS2R R66, SRZ ;  /* 0x0000000000427805 */ /* 0x000fe4000001ff00 */
[----:B------:R-:W-:Y:S01]  /*1640*/  CS2R R68, SRZ ;  /* 0x0000000000447805 */ /* 0x000fe2000001ff00 */
[----:B------:R-:W-:Y:S01]  /*1650*/  VOTEU.ALL UP0, P2 ;  /* 0x00000000003f7886 */ /* 0x000fe20001000000 */
[----:B------:R-:W-:Y:S01]  /*1660*/  UMOV UR6, 0x1 ;  /* 0x0000000100067882 */ /* 0x000fe20000000000 */
[----:B------:R-:W-:Y:S01]  /*1670*/  VOTEU.ALL UP1, P2 ;  /* 0x00000000003f7886 */ /* 0x000fe20001020000 */
[----:B------:R-:W-:Y:S01]  /*1680*/  VOTEU.ALL UP2, P2 ;  /* 0x00000000003f7886 */ /* 0x000fe20001040000 */
[----:B------:R-:W-:Y:S01]  /*1690*/  CS2R R70, SRZ ;  /* 0x0000000000467805 */ /* 0x000fe2000001ff00 */
[----:B------:R-:W-:-:S04]  /*16a0*/  @!UP0 UIADD3 UR8, -UR6, 0x100000, URZ ;  /* 0x0010000006088890 */ /* 0x000fc8000fffe13f */
[----:B------:R-:W-:Y:S02]  /*16b0*/  @!UP0 USHF.L.U32 UR9, UR8, 0xb, URZ ;  /* 0x0000000b08098899 */ /* 0x000fe4000800063f */
[----:B------:R-:W-:Y:S01]  /*16c0*/  @!UP0 USHF.L.U32 UR8, UR8, 0x1, URZ ;  /* 0x0000000108088899 */ /* 0x000fe2000800063f */
        /* <DEDUP_REMOVED lines=9> */
[----:B------:R-:W-:Y:S01]  /*1760*/  VOTEU.ALL UP0, P2 ;  /* 0x00000000003f7886 */ /* 0x000fe20001000000 */
[----:B------:R-:W-:Y:S02]  /*1770*/  CS2R R78, SRZ ;  /* 0x00000000004e7805 */ /* 0x000fe4000001ff00 */
[----:B------:R-:W-:Y:S02]  /*1780*/  CS2R R80, SRZ ;  /* 0x0000000000507805 */ /* 0x000fe4000001ff00 */
[----:B------:R-:W-:Y:S02]  /*1790*/  CS2R R82, SRZ ;  /* 0x0000000000527805 */ /* 0x000fe4000001ff00 */
[----:B------:R-:W-:-:S02]  /*17a0*/  CS2R R84, SRZ ;  /* 0x0000000000547805 */ /* 0x000fc4000001ff00 */
[----:B------:R-:W-:Y:S01]  /*17b0*/  CS2R R86, SRZ ;  /* 0x0000000000567805 */ /* 0x000fe2000001ff00 */
[----:B------:R-:W2:Y:S02]  /*17c0*/  FENCE.VIEW.ASYNC.S ;  /* 0x00000000000073c6 */ /* 0x000ea40000000000 */
[----:B--2---:R2:W4:Y:S02]  /*17d0*/  @!UP0 SYNCS.EXCH.64 URZ, [UR24+0xc000], UR8 ;  /* 0x00c00008183f85b2 */ /* 0x0045240008000100 */
[----:B----4-:R-:W-:Y:S06]  /*17e0*/  BAR.SYNC.DEFER_BLOCKING 0x0 ;  /* 0x0000000000007b1d */ /* 0x010fec0000010000 */
[----:B------:R2:W4:Y:S02]  /*17f0*/  @!UP1 SYNCS.EXCH.64 URZ, [UR24+0xc008], UR10 ;  /* 0x00c0080a183f95b2 */ /* 0x0005240008000100 */
[----:B----4-:R-:W-:Y:S06]  /*1800*/  BAR.SYNC.DEFER_BLOCKING 0x0 ;  /* 0x0000000000007b1d */ /* 0x010fec0000010000 */
[----:B------:R2:W4:Y:S01]  /*1810*/  @!UP2 SYNCS.EXCH.64 URZ, [UR24+0xc010], UR6 ;  /* 0x00c01006183fa5b2 */ /* 0x0005220008000100 */
[----:B------:R-:W-:Y:S05]  /*1820*/  @!P1 BRA `(.L_x_47) ;  /* 0x0000000800089947 */ /* 0x000fea0003800000 */
        /* <DEDUP_REMOVED lines=63> */
[----:B------:R-:W-:Y:S01]  /*1c20*/  CS2R R86, SRZ ;  /* 0x0000000000567805 */ /* 0x000fe2000001ff00 */
[----:B------:R-:W-:Y:S01]  /*1c30*/  UMOV UR5, URZ ;  /* 0x0000003f00057c82 */ /* 0x000fe20008000000 */
[----:B------:R-:W-:-:S05]  /*1c40*/  UMOV UR14, URZ ;  /* 0x0000003f000e7c82 */ /* 0x000fca0008000000 */
.L_x_49:
[----:B----4-:R-:W-:Y:S01]  /*1c50*/  BAR.SYNC.DEFER_BLOCKING 0x0 ;  /* 0x0000000000007b1d */ /* 0x010fe20000010000 */
[----:B------:R-:W-:Y:S01]  /*1c60*/  ULEA UR22, UR5, UR24, 0x3 ;  /* 0x0000001805167291 */ /* 0x000fe2000f8e183f */
[----:B-1----:R-:W-:Y:S01]  /*1c70*/  @!P2 IMAD.MOV.U32 R4, RZ, RZ, 0x4000 ;  /* 0x00004000ff04a424 */ /* 0x002fe200078e00ff */
[----:B------:R-:W-:Y:S01]  /*1c80*/  ELECT P0, URZ, PT ;  /* 0x00000000003f782f */ /* 0x000fe20003800000 */
[----:B------:R-:W-:Y:S01]  /*1c90*/  IMAD.U32 R3, RZ, RZ, UR4 ;  /* 0x00000004ff037e24 */ /* 0x000fe2000f8e00ff */
[----:B------:R-:W-:Y:S02]  /*1ca0*/  ULEA UR12, UR5, UR24, 0xd ;  /* 0x00000018050c7291 */ /* 0x000fe4000f8e683f */
[C---:B------:R-:W-:Y:S02]  /*1cb0*/  ISETP.LT.U32.AND P0, PT, R2.reuse, 0x20, P0 ;  /* 0x000000200200780c */ /* 0x040fe40000701070 */
[----:B------:R-:W-:Y:S02]  /*1cc0*/  ELECT P1, URZ, PT ;  /* 0x00000000003f782f */ /* 0x000fe40003820000 */
[----:B------:R-:W-:Y:S01]  /*1cd0*/  SHF.L.U32 R3, R3, 0x1f, RZ ;  /* 0x0000001f03037819 */ /* 0x000fe200000006ff */
[----:B------:R-:W-:Y:S01]  /*1ce0*/  UIADD3 UR16, UR12, 0x6000, URZ ;  /* 0x000060000c107890 */ /* 0x000fe2000fffe03f */
[----:B------:R-:W-:Y:S01]  /*1cf0*/  ISETP.LT.U32.AND P1, PT, R2, 0x20, P1 ;  /* 0x000000200200780c */ /* 0x000fe20000f21070 */
[----:B------:R-:W-:Y:S01]  /*1d00*/  UMOV UR18, UR14 ;  /* 0x0000000e00127c82 */ /* 0x000fe20008000000 */
[----:B------:R-:W-:-:S02]  /*1d10*/  USHF.R.U32.HI UR25, URZ, 0x4, UR12 ;  /* 0x000000043f197899 */ /* 0x000fc4000801160c */
[----:B--2---:R-:W-:Y:S02]  /*1d20*/  USHF.R.U32.HI UR10, URZ, 0x4, UR16 ;  /* 0x000000043f0a7899 */ /* 0x004fe40008011610 */
[----:B------:R-:W-:Y:S01]  /*1d30*/  USGXT.U32 UR25, UR25, 0xe ;  /* 0x0000000e1919789a */ /* 0x000fe20008000000 */
[----:B------:R-:W-:Y:S01]  /*1d40*/  VOTEU.ANY UP0, P0 ;  /* 0x00000000003f7886 */ /* 0x000fe20000000100 */
[----:B------:R-:W-:Y:S01]  /*1d50*/  VOTEU.ANY UP2, P0 ;  /* 0x00000000003f7886 */ /* 0x000fe20000040100 */
[----:B------:R-:W-:Y:S01]  /*1d60*/  USGXT.U32 UR10, UR10, 0xe ;  /* 0x0000000e0a0a789a */ /* 0x000fe20008000000 */
[----:B------:R1:W-:Y:S01]  /*1d70*/  @!P2 SYNCS.ARRIVE.TRANS64 RZ, [UR22+0xc000], R4 ;  /* 0x00c00004ffffa9a7 */ /* 0x0003e20008000016 */
[----:B------:R2:W-:Y:S06]  /*1d80*/  MEMBAR.ALL.CTA ;  /* 0x0000000000007992 */ /* 0x0005ec0000008000 */
[----:B--2---:R-:W2:Y:S01]  /*1d90*/  FENCE.VIEW.ASYNC.S ;  /* 0x00000000000073c6 */ /* 0x004ea20000000000 */
[----:B------:R-:W-:Y:S01]  /*1da0*/  @UP0 UIADD3 UR13, UR22, 0xc000, URZ ;  /* 0x0000c000160d0890 */ /* 0x000fe2000fffe03f */
[----:B------:R-:W-:Y:S01]  /*1db0*/  @UP0 UMOV UR6, UR26 ;  /* 0x0000001a00060c82 */ /* 0x000fe20008000000 */
[----:B------:R-:W-:Y:S01]  /*1dc0*/  @UP0 UMOV UR7, UR27 ;  /* 0x0000001b00070c82 */ /* 0x000fe20008000000 */
[----:B--2---:R-:W-:Y:S01]  /*1dd0*/  VOTEU.ANY UP1, P1 ;  /* 0x00000000003f7886 */ /* 0x004fe20000820100 */
[----:B------:R-:W-:Y:S01]  /*1de0*/  VOTEU.ANY UP3, P1 ;  /* 0x00000000003f7886 */ /* 0x000fe20000860100 */
[----:B------:R-:W-:Y:S01]  /*1df0*/  UMOV UR8, UR25 ;  /* 0x0000001900087c82 */ /* 0x000fe20008000000 */
[----:B------:R-:W-:Y:S01]  /*1e00*/  UMOV UR9, 0x80000020 ;  /* 0x8000002000097882 */ /* 0x000fe20000000000 */
[----:B------:R-:W-:Y:S01]  /*1e10*/  UMOV UR11, 0x80000020 ;  /* 0x80000020000b7882 */ /* 0x000fe20000000000 */
[----:B------:R-:W-:Y:S01]  /*1e20*/  @UP1 UIADD3 UR17, UR22, 0xc000, URZ ;  /* 0x0000c00016111890 */ /* 0x000fe2000fffe03f */
[----:B------:R-:W-:Y:S01]  /*1e30*/  @UP1 UMOV UR20, UR28 ;  /* 0x0000001c00141c82 */ /* 0x000fe20008000000 */
[----:B------:R-:W-:Y:S01]  /*1e40*/  @UP1 UMOV UR21, UR29 ;  /* 0x0000001d00151c82 */ /* 0x000fe20008000000 */
[----:B------:R-:W-:Y:S06]  /*1e50*/  BAR.SYNC.DEFER_BLOCKING 0x0 ;  /* 0x0000000000007b1d */ /* 0x000fec0000010000 */
[----:B------:R1:W-:Y:S02]  /*1e60*/  @UP2 UTMALDG.2D [UR12], [UR6] ;  /* 0x0000000c060025b4 */ /* 0x0003e40008008000 */
[----:B------:R-:W-:Y:S06]  /*1e70*/  BAR.SYNC.DEFER_BLOCKING 0x0 ;  /* 0x0000000000007b1d */ /* 0x000fec0000010000 */
[----:B------:R1:W-:Y:S02]  /*1e80*/  @UP3 UTMALDG.2D [UR16], [UR20] ;  /* 0x00000010140035b4 */ /* 0x0003e40008008000 */
[----:B------:R-:W-:Y:S06]  /*1e90*/  BAR.SYNC.DEFER_BLOCKING 0x0 ;  /* 0x0000000000007b1d */ /* 0x000fec0000010000 */
[----:B------:R-:W2:Y:S02]  /*1ea0*/  SYNCS.PHASECHK.TRANS64.TRYWAIT P0, [UR22+0xc000], R3 ;  /* 0x00c00003ff0075a7 */ /* 0x000ea40008000156 */
[----:B-12---:R-:W-:Y:S05]  /*1eb0*/  @!P0 BRA `(.L_x_48) ;  /* 0x0000000800488947 */ /* 0x006fea0003800000 */
.L_x_50:
[----:B------:R-:W-:Y:S02]  /*1ec0*/  WARPGROUP.DEPBAR.LE gsb0, 0x0 ;  /* 0x00008000000079c5 */ /* 0x000fe40000010000 */
[----:B------:R-:W-:Y:S01]  /*1ed0*/  WARPGROUP.ARRIVE ;  /* 0x00000000000079c5 */ /* 0x000fe20000000000 */
[----:B------:R-:W-:Y:S01]  /*1ee0*/  UIADD3 UR20, UP0, UR25, 0x2, URZ ;  /* 0x0000000219147890 */ /* 0x000fe2000ff1e03f */
[----:B------:R-:W1:Y:S01]  /*1ef0*/  LDC R3, c[0x0][0x230] ;  /* 0x00008c00ff037b82 */ /* 0x000e620000000800 */
[----:B------:R-:W-:Y:S01]  /*1f00*/  UMOV UR22, 0xfffffffe ;  /* 0xfffffffe00167882 */ /* 0x000fe20000000000 */
[----:B------:R-:W-:Y:S01]  /*1f10*/  UMOV UR23, 0x7fffffdf ;  /* 0x7fffffdf00177882 */ /* 0x000fe20000000000 */
[----:B------:R-:W-:Y:S01]  /*1f20*/  UMOV UR6, UR10 ;  /* 0x0000000a00067c82 */ /* 0x000fe20008000000 */
[----:B------:R-:W-:Y:S01]  /*1f30*/  HGMMA.64x128x16.F32.BF16 R88, gdesc[UR8], R88 ;  /* 0x01e00000085879f0 */ /* 0x000fe20008701858 */
[----:B------:R-:W-:Y:S01]  /*1f40*/  UMOV UR8, URZ ;  /* 0x0000003f00087c82 */ /* 0x000fe20008000000 */
[----:B------:R-:W-:Y:S01]  /*1f50*/  UMOV UR7, URZ ;  /* 0x0000003f00077c82 */ /* 0x000fe20008000000 */
[----:B------:R-:W-:-:S02]  /*1f60*/  UIADD3.X UR21, UR8, -0x7fffffe0, URZ, UP0, !UPT ;  /* 0x8000002008157890 */ /* 0x000fc400087fe43f */
[----:B------:R-:W-:Y:S02]  /*1f70*/  UIADD3.64 UR22, UR6, -UR22, URZ ;  /* 0x8000001606167297 */ /* 0x000fe4000fffe03f */
[----:B------:R-:W-:Y:S02]  /*1f80*/  UIADD3.64 UR8, UR20, 0xfe, URZ ;  /* 0x000000fe14087897 */ /* 0x000fe4000fffe03f */
[----:B------:R-:W-:Y:S02]  /*1f90*/  UIADD3 UR14, UR14, 0x20, URZ ;  /* 0x000000200e0e7890 */ /* 0x000fe4000fffe03f */
[----:B------:R-:W-:-:S04]  /*1fa0*/  UIADD3 UR5, UR5, 0x1, URZ ;  /* 0x0000000105057890 */ /* 0x000fc8000fffe03f */
[----:B------:R-:W-:-:S04]  /*1fb0*/  UISETP.NE.U32.AND UP0, UPT, UR5, 0x3, UPT ;  /* 0x000000030500788c */ /* 0x000fc8000bf05070 */
[----:B------:R-:W-:Y:S01]  /*1fc0*/  USEL UR6, URZ, 0x1, UP0 ;  /* 0x000000013f067887 */ /* 0x000fe20008000000 */
[----:B-1----:R-:W-:Y:S01]  /*1fd0*/  ISETP.LE.AND P0, PT, R3, UR14, PT ;  /* 0x0000000e03007c0c */ /* 0x002fe2000bf03270 */
[----:B------:R-:W-:Y:S02]  /*1fe0*/  USEL UR5, UR5, URZ, UP0 ;  /* 0x0000003f05057287 */ /* 0x000fe40008000000 */
[----:B------:R-:W-:Y:S01]  /*1ff0*/  ULOP3.LUT UR4, UR4, UR6, URZ, 0x3c, !UPT ;  /* 0x0000000604047292 */ /* 0x000fe2000f8e3c3f */
[----:B------:R-:W-:Y:S01]  /*2000*/  HGMMA.64x128x16.F32.BF16 R88, gdesc[UR20], R88 ;  /* 0x01e00000145879f0 */ /* 0x000fe20008701858 */
[----:B------:R-:W-:-:S11]  /*2010*/  UIADD3.64 UR20, UR20, 0x100, URZ ;  /* 0x0000010014147897 */ /* 0x000fd6000fffe03f */
[----:B------:R-:W-:-:S12]  /*2020*/  HGMMA.64x128x16.F32.BF16 R24, gdesc[UR8], R24 ;  /* 0x01e00000081879f0 */ /* 0x000fd80008701818 */
[----:B------:R-:W-:Y:S01]  /*2030*/  HGMMA.64x128x16.F32.BF16 R24, gdesc[UR20], R24, gsb0 ;  /* 0x01e00000141879f0 */ /* 0x000fe20008001818 */
[----:B------:R-:W-:Y:S05]  /*2040*/  @!P0 BRA `(.L_x_49) ;  /* 0xfffffffc00008947 */ /* 0x000fea000383ffff */
.L_x_47:
[----:B------:R-:W-:Y:S02]  /*2050*/  WARPGROUP.DEPBAR.LE gsb0, 0x0 ;  /* 0x00008000000079c5 */ /* 0x000fe40000010000 */
[----:B----4-:R-:W-:Y:S01]  /*2060*/  BAR.SYNC.DEFER_BLOCKING 0x0 ;  /* 0x0000000000007b1d */ /* 0x010fe20000010000 */
[C---:B-1----:R-:W-:Y:S01]  /*2070*/  IMAD.SHL.U32 R3, R0.reuse, 0x80, RZ ;  /* 0x0000008000037824 */ /* 0x042fe200078e00ff */
[----:B------:R-:W-:Y:S01]  /*2080*/  ELECT P0, URZ, PT ;  /* 0x00000000003f782f */ /* 0x000fe20003800000 */
[----:B------:R-:W-:Y:S01]  /*2090*/  IMAD.SHL.U32 R4, R0, 0x10, RZ ;  /* 0x0000001000047824 */ /* 0x000fe200078e00ff */
[----:B------:R-:W-:Y:S02]  /*20a0*/  F2FP.BF16.F32.PACK_AB R88, R89, R88 ;  /* 0x000000585958723e */ /* 0x000fe400000010ff */
[----:B------:R-:W-:Y:S01]  /*20b0*/  LOP3.LUT R3, R3, 0x780, RZ, 0xc0, !PT ;  /* 0x0000078003037812 */ /* 0x000fe200078ec0ff */
[----:B--2---:R-:W-:Y:S01]  /*20c0*/  UMOV UR10, UR15 ;  /* 0x0000000f000a7c82 */ /* 0x004fe20008000000 */
[----:B------:R-:W-:-:S02]  /*20d0*/  F2FP.BF16.F32.PACK_AB R89, R91, R90 ;  /* 0x0000005a5b59723e */ /* 0x000fc400000010ff */
[----:B------:R-:W-:Y:S02]  /*20e0*/  LOP3.LUT R3, R3, 0x70, R4, 0xf8, !PT ;  /* 0x0000007003037812 */ /* 0x000fe400078ef804 */
[--C-:B------:R-:W-:Y:S02]  /*20f0*/  SHF.R.U32.HI R4, RZ, 0x5, R0.reuse ;  /* 0x00000005ff047819 */ /* 0x100fe40000011600 */
[----:B------:R-:W-:Y:S01]  /*2100*/  LOP3.LUT R3, R3, 0x10, R0, 0x78, !PT ;  /* 0x0000001003037812 */ /* 0x000fe200078e7800 */
[----:B------:R-:W-:Y:S01]  /*2110*/  IMAD.SHL.U32 R0, R0, 0x40, RZ ;  /* 0x0000004000007824 */ /* 0x000fe200078e00ff */
[----:B------:R-:W-:Y:S02]  /*2120*/  F2FP.BF16.F32.PACK_AB R120, R121, R120 ;  /* 0x000000787978723e */ /* 0x000fe400000010ff */
[----:B------:R-:W-:Y:S02]  /*2130*/  ISETP.LT.U32.AND P0, PT, R2, 0x40, P0 ;  /* 0x000000400200780c */ /* 0x000fe40000701070 */
[----:B------:R-:W-:-:S02]  /*2140*/  LOP3.LUT R0, R3, 0x1800, R0, 0xf8, !PT ;  /* 0x0000180003007812 */ /* 0x000fc400078ef800 */
[----:B------:R-:W-:Y:S01]  /*2150*/  F2FP.BF16.F32.PACK_AB R90, R93, R92 ;  /* 0x0000005c5d5a723e */ /* 0x000fe200000010ff */
[----:B------:R-:W1:Y:S02]  /*2160*/  @!P2 SYNCS.CCTL.IV [UR24+0xc000] ;  /* 0x00c00000ff00a9b1 */ /* 0x000e640008000018 */
[----:B-1----:R-:W-:Y:S01]  /*2170*/  BAR.SYNC.DEFER_BLOCKING 0x0 ;  /* 0x0000000000007b1d */ /* 0x002fe20000010000 */
[C---:B------:R-:W-:Y:S01]  /*2180*/  LOP3.LUT R3, R0.reuse, 0x20, RZ, 0x3c, !PT ;  /* 0x0000002000037812 */ /* 0x040fe200078e3cff */
[----:B------:R-:W-:Y:S01]  /*2190*/  VIADD R2, R0, UR24 ;  /* 0x0000001800027c36 */ /* 0x000fe20008000000 */
[----:B------:R-:W-:Y:S02]  /*21a0*/  F2FP.BF16.F32.PACK_AB R91, R95, R94 ;  /* 0x0000005e5f5b723e */ /* 0x000fe400000010ff */
[----:B------:R-:W-:Y:S01]  /*21b0*/  F2FP.BF16.F32.PACK_AB R121, R123, R122 ;  /* 0x0000007a7b79723e */ /* 0x000fe200000010ff */
[----:B------:R-:W-:Y:S01]  /*21c0*/  VIADD R3, R3, UR24 ;  /* 0x0000001803037c36 */ /* 0x000fe20008000000 */
[----:B------:R-:W-:Y:S01]  /*21d0*/  F2FP.BF16.F32.PACK_AB R24, R25, R24 ;  /* 0x000000181918723e */ /* 0x000fe200000010ff */
[----:B------:R-:W-:Y:S01]  /*21e0*/  VOTEU.ANY UP0, P0 ;  /* 0x00000000003f7886 */ /* 0x000fe20000000100 */
[----:B------:R-:W-:Y:S01]  /*21f0*/  F2FP.BF16.F32.PACK_AB R122, R125, R124 ;  /* 0x0000007c7d7a723e */ /* 0x000fe200000010ff */
[----:B------:R-:W-:Y:S01]  /*2200*/  VOTEU.ANY UP1, P0 ;  /* 0x00000000003f7886 */ /* 0x000fe20000020100 */
[----:B------:R-:W-:-:S02]  /*2210*/  F2FP.BF16.F32.PACK_AB R123, R127, R126 ;  /* 0x0000007e7f7b723e */ /* 0x000fc400000010ff */
[----:B------:R-:W-:Y:S01]  /*2220*/  F2FP.BF16.F32.PACK_AB R25, R27, R26 ;  /* 0x0000001a1b19723e */ /* 0x000fe200000010ff */
[----:B------:R-:W-:Y:S01]  /*2230*/  @UP0 UMOV UR6, UR30 ;  /* 0x0000001e00060c82 */ /* 0x000fe20008000000 */
[----:B------:R-:W-:Y:S01]  /*2240*/  F2FP.BF16.F32.PACK_AB R56, R57, R56 ;  /* 0x000000383938723e */ /* 0x000fe200000010ff */
[----:B------:R-:W-:Y:S01]  /*2250*/  @UP0 UMOV UR7, UR31 ;  /* 0x0000001f00070c82 */ /* 0x000fe20008000000 */
[----:B------:R-:W-:Y:S02]  /*2260*/  F2FP.BF16.F32.PACK_AB R96, R97, R96 ;  /* 0x000000606160723e */ /* 0x000fe400000010ff */
[----:B------:R-:W-:Y:S02]  /*2270*/  F2FP.BF16.F32.PACK_AB R26, R29, R28 ;  /* 0x0000001c1d1a723e */ /* 0x000fe400000010ff */
[----:B------:R-:W-:Y:S02]  /*2280*/  F2FP.BF16.F32.PACK_AB R27, R31, R30 ;  /* 0x0000001e1f1b723e */ /* 0x000fe400000010ff */
[----:B------:R-:W-:Y:S01]  /*2290*/  F2FP.BF16.F32.PACK_AB R57, R59, R58 ;  /* 0x0000003a3b39723e */ /* 0x000fe200000010ff */
[----:B------:R-:W1:Y:S02]  /*22a0*/  @!P2 SYNCS.CCTL.IV [UR24+0xc008] ;  /* 0x00c00800ff00a9b1 */ /* 0x000e640008000018 */
[----:B-1----:R-:W-:Y:S01]  /*22b0*/  BAR.SYNC.DEFER_BLOCKING 0x0 ;  /* 0x0000000000007b1d */ /* 0x002fe20000010000 */
[----:B------:R-:W-:-:S02]  /*22c0*/  R2UR UR5, R4 ;  /* 0x00000000040572ca */ /* 0x000fc400000e0000 */
[----:B------:R-:W-:Y:S02]  /*22d0*/  F2FP.BF16.F32.PACK_AB R97, R99, R98 ;  /* 0x000000626361723e */ /* 0x000fe400000010ff */
[----:B------:R-:W-:Y:S02]  /*22e0*/  F2FP.BF16.F32.PACK_AB R128, R129, R128 ;  /* 0x000000808180723e */ /* 0x000fe400000010ff */
[----:B------:R-:W-:Y:S02]  /*22f0*/  F2FP.BF16.F32.PACK_AB R58, R61, R60 ;  /* 0x0000003c3d3a723e */ /* 0x000fe400000010ff */
[----:B------:R-:W-:Y:S02]  /*2300*/  F2FP.BF16.F32.PACK_AB R59, R63, R62 ;  /* 0x0000003e3f3b723e */ /* 0x000fe400000010ff */
[----:B------:R-:W-:Y:S02]  /*2310*/  LOP3.LUT R4, R0, 0x40, RZ, 0x3c, !PT ;  /* 0x0000004000047812 */ /* 0x000fe400078e3cff */
[----:B------:R-:W-:Y:S01]  /*2320*/  F2FP.BF16.F32.PACK_AB R98, R101, R100 ;  /* 0x000000646562723e */ /* 0x000fe200000010ff */
[----:B------:R-:W-:Y:S01]  /*2330*/  ULOP3.LUT UR5, UR5, 0x1, URZ, 0xc0, !UPT ;  /* 0x0000000105057892 */ /* 0x000fe2000f8ec03f */
[----:B------:R-:W-:Y:S01]  /*2340*/  F2FP.BF16.F32.PACK_AB R99, R103, R102 ;  /* 0x000000666763723e */ /* 0x000fe200000010ff */
[----:B------:R-:W-:Y:S01]  /*2350*/  VIADD R4, R4, UR24 ;  /* 0x0000001804047c36 */ /* 0x000fe20008000000 */
[----:B------:R-:W-:Y:S01]  /*2360*/  F2FP.BF16.F32.PACK_AB R129, R131, R130 ;  /* 0x000000828381723e */ /* 0x000fe200000010ff */
[----:B------:R-:W-:Y:S01]  /*2370*/  ULEA UR9, UR5, UR19, 0x6 ;  /* 0x0000001305097291 */ /* 0x000fe2000f8e303f */
[----:B------:R-:W-:Y:S01]  /*2380*/  F2FP.BF16.F32.PACK_AB R32, R33, R32 ;  /* 0x000000202120723e */ /* 0x000fe200000010ff */
[----:B------:R-:W-:Y:S01]  /*2390*/  ULEA UR8, UR5, UR24, 0xe ;  /* 0x0000001805087291 */ /* 0x000fe2000f8e703f */
[----:B------:R-:W-:-:S02]  /*23a0*/  F2FP.BF16.F32.PACK_AB R130, R133, R132 ;  /* 0x000000848582723e */ /* 0x000fc400000010ff */
[----:B------:R-:W-:Y:S01]  /*23b0*/  F2FP.BF16.F32.PACK_AB R131, R135, R134 ;  /* 0x000000868783723e */ /* 0x000fe200000010ff */
[----:B------:R-:W1:Y:S01]  /*23c0*/  @!P2 SYNCS.CCTL.IV [UR24+0xc010] ;  /* 0x00c01000ff00a9b1 */ /* 0x000e620008000018 */
[----:B------:R-:W-:Y:S01]  /*23d0*/  F2FP.BF16.F32.PACK_AB R33, R35, R34 ;  /* 0x000000222321723e */ /* 0x000fe200000010ff */
[----:B-1----:R-:W-:Y:S01]  /*23e0*/  STSM.16.M88.4 [R2], R88 ;  /* 0x0000005802007844 */ /* 0x002fe20000000200 */
[----:B------:R-:W-:Y:S02]  /*23f0*/  F2FP.BF16.F32.PACK_AB R64, R65, R64 ;  /* 0x000000404140723e */ /* 0x000fe400000010ff */
[----:B------:R-:W-:Y:S01]  /*2400*/  F2FP.BF16.F32.PACK_AB R104, R105, R104 ;  /* 0x000000686968723e */ /* 0x000fe200000010ff */
[----:B------:R-:W-:Y:S01]  /*2410*/  STSM.16.M88.4 [R2+0x4000], R120 ;  /* 0x0040007802007844 */ /* 0x000fe20000000200 */
[----:B------:R-:W-:Y:S02]  /*2420*/  F2FP.BF16.F32.PACK_AB R34, R37, R36 ;  /* 0x000000242522723e */ /* 0x000fe400000010ff */
[----:B------:R-:W-:Y:S01]  /*2430*/  F2FP.BF16.F32.PACK_AB R35, R39, R38 ;  /* 0x000000262723723e */ /* 0x000fe200000010ff */
[----:B------:R-:W-:Y:S01]  /*2440*/  STSM.16.M88.4 [R2+0x2000], R24 ;  /* 0x0020001802007844 */ /* 0x000fe20000000200 */
[----:B------:R-:W-:-:S02]  /*2450*/  F2FP.BF16.F32.PACK_AB R65, R67, R66 ;  /* 0x000000424341723e */ /* 0x000fc400000010ff */
[----:B------:R-:W-:Y:S01]  /*2460*/  F2FP.BF16.F32.PACK_AB R105, R107, R106 ;  /* 0x0000006a6b69723e */ /* 0x000fe200000010ff */
[----:B------:R-:W-:Y:S01]  /*2470*/  STSM.16.M88.4 [R2+0x6000], R56 ;  /* 0x0060003802007844 */ /* 0x000fe20000000200 */
[----:B------:R-:W-:Y:S02]  /*2480*/  F2FP.BF16.F32.PACK_AB R136, R137, R136 ;  /* 0x000000888988723e */ /* 0x000fe400000010ff */
[----:B------:R-:W-:Y:S01]  /*2490*/  F2FP.BF16.F32.PACK_AB R66, R69, R68 ;  /* 0x000000444542723e */ /* 0x000fe200000010ff */
[----:B------:R-:W-:Y:S01]  /*24a0*/  STSM.16.M88.4 [R3], R96 ;  /* 0x0000006003007844 */ /* 0x000fe20000000200 */
[----:B------:R-:W-:Y:S02]  /*24b0*/  F2FP.BF16.F32.PACK_AB R67, R71, R70 ;  /* 0x000000464743723e */ /* 0x000fe400000010ff */
[----:B------:R-:W-:Y:S01]  /*24c0*/  LOP3.LUT R0, R0, 0x60, RZ, 0x3c, !PT ;  /* 0x0000006000007812 */ /* 0x000fe200078e3cff */
[----:B------:R-:W-:Y:S01]  /*24d0*/  STSM.16.M88.4 [R3+0x4000], R128 ;  /* 0x0040008003007844 */ /* 0x000fe20000000200 */
[----:B------:R-:W-:-:S02]  /*24e0*/  F2FP.BF16.F32.PACK_AB R106, R109, R108 ;  /* 0x0000006c6d6a723e */ /* 0x000fc400000010ff */
[----:B------:R-:W-:Y:S01]  /*24f0*/  F2FP.BF16.F32.PACK_AB R107, R111, R110 ;  /* 0x0000006e6f6b723e */ /* 0x000fe200000010ff */
[----:B------:R-:W-:Y:S01]  /*2500*/  STSM.16.M88.4 [R3+0x2000], R32 ;  /* 0x0020002003007844 */ /* 0x000fe20000000200 */
[----:B------:R-:W-:Y:S01]  /*2510*/  F2FP.BF16.F32.PACK_AB R137, R139, R138 ;  /* 0x0000008a8b89723e */ /* 0x000fe200000010ff */
[----:B------:R-:W-:Y:S01]  /*2520*/  VIADD R0, R0, UR24 ;  /* 0x0000001800007c36 */ /* 0x000fe20008000000 */
[----:B------:R-:W-:Y:S01]  /*2530*/  F2FP.BF16.F32.PACK_AB R40, R41, R40 ;  /* 0x000000282928723e */ /* 0x000fe200000010ff */
[----:B------:R-:W-:Y:S01]  /*2540*/  STSM.16.M88.4 [R3+0x6000], R64 ;  /* 0x0060004003007844 */ /* 0x000fe20000000200 */
[----:B------:R-:W-:Y:S02]  /*2550*/  F2FP.BF16.F32.PACK_AB R138, R141, R140 ;  /* 0x0000008c8d8a723e */ /* 0x000fe400000010ff */
[----:B------:R-:W-:Y:S01]  /*2560*/  F2FP.BF16.F32.PACK_AB R139, R143, R142 ;  /* 0x0000008e8f8b723e */ /* 0x000fe200000010ff */
[----:B------:R-:W-:Y:S01]  /*2570*/  STSM.16.M88.4 [R4], R104 ;  /* 0x0000006804007844 */ /* 0x000fe20000000200 */
[----:B------:R-:W-:-:S02]  /*2580*/  F2FP.BF16.F32.PACK_AB R41, R43, R42 ;  /* 0x0000002a2b29723e */ /* 0x000fc400000010ff */
[----:B------:R-:W-:Y:S01]  /*2590*/  F2FP.BF16.F32.PACK_AB R72, R73, R72 ;  /* 0x000000484948723e */ /* 0x000fe200000010ff */
[----:B------:R-:W-:Y:S01]  /*25a0*/  STSM.16.M88.4 [R4+0x4000], R136 ;  /* 0x0040008804007844 */ /* 0x000fe20000000200 */
[----:B------:R-:W-:Y:S02]  /*25b0*/  F2FP.BF16.F32.PACK_AB R112, R113, R112 ;  /* 0x000000707170723e */ /* 0x000fe400000010ff */
[----:B------:R-:W-:Y:S02]  /*25c0*/  F2FP.BF16.F32.PACK_AB R42, R45, R44 ;  /* 0x0000002c2d2a723e */ /* 0x000fe400000010ff */
[----:B------:R-:W-:Y:S02]  /*25d0*/  F2FP.BF16.F32.PACK_AB R43, R47, R46 ;  /* 0x0000002e2f2b723e */ /* 0x000fe400000010ff */
[----:B------:R-:W-:Y:S02]  /*25e0*/  F2FP.BF16.F32.PACK_AB R73, R75, R74 ;  /* 0x0000004a4b49723e */ /* 0x000fe400000010ff */
[----:B------:R-:W-:Y:S01]  /*25f0*/  F2FP.BF16.F32.PACK_AB R113, R115, R114 ;  /* 0x000000727371723e */ /* 0x000fe200000010ff */
[----:B------:R-:W-:Y:S01]  /*2600*/  STSM.16.M88.4 [R4+0x2000], R40 ;  /* 0x0020002804007844 */ /* 0x000fe20000000200 */
[----:B------:R-:W-:-:S02]  /*2610*/  F2FP.BF16.F32.PACK_AB R144, R145, R144 ;  /* 0x000000909190723e */ /* 0x000fc400000010ff */
[----:B------:R-:W-:Y:S02]  /*2620*/  F2FP.BF16.F32.PACK_AB R74, R77, R76 ;  /* 0x0000004c4d4a723e */ /* 0x000fe400000010ff */
[----:B------:R-:W-:Y:S02]  /*2630*/  F2FP.BF16.F32.PACK_AB R75, R79, R78 ;  /* 0x0000004e4f4b723e */ /* 0x000fe400000010ff */
[----:B------:R-:W-:Y:S02]  /*2640*/  F2FP.BF16.F32.PACK_AB R114, R117, R116 ;  /* 0x000000747572723e */ /* 0x000fe400000010ff */
[----:B------:R-:W-:Y:S01]  /*2650*/  F2FP.BF16.F32.PACK_AB R115, R119, R118 ;  /* 0x000000767773723e */ /* 0x000fe200000010ff */
[----:B------:R-:W-:Y:S01]  /*2660*/  STSM.16.M88.4 [R4+0x6000], R72 ;  /* 0x0060004804007844 */ /* 0x000fe20000000200 */
[----:B------:R-:W-:Y:S02]  /*2670*/  F2FP.BF16.F32.PACK_AB R145, R147, R146 ;  /* 0x000000929391723e */ /* 0x000fe400000010ff */
[----:B------:R-:W-:Y:S01]  /*2680*/  F2FP.BF16.F32.PACK_AB R48, R49, R48 ;  /* 0x000000303130723e */ /* 0x000fe200000010ff */
[----:B------:R-:W-:Y:S01]  /*2690*/  STSM.16.M88.4 [R0], R112 ;  /* 0x0000007000007844 */ /* 0x000fe20000000200 */
[----:B------:R-:W-:-:S02]  /*26a0*/  F2FP.BF16.F32.PACK_AB R146, R149, R148 ;  /* 0x000000949592723e */ /* 0x000fc400000010ff */
[----:B------:R-:W-:Y:S02]  /*26b0*/  F2FP.BF16.F32.PACK_AB R147, R151, R150 ;  /* 0x000000969793723e */ /* 0x000fe400000010ff */
[----:B------:R-:W-:Y:S02]  /*26c0*/  F2FP.BF16.F32.PACK_AB R49, R51, R50 ;  /* 0x000000323331723e */ /* 0x000fe400000010ff */
[----:B------:R-:W-:Y:S01]  /*26d0*/  F2FP.BF16.F32.PACK_AB R80, R81, R80 ;  /* 0x000000505150723e */ /* 0x000fe200000010ff */
[----:B------:R-:W-:Y:S01]  /*26e0*/  STSM.16.M88.4 [R0+0x4000], R144 ;  /* 0x0040009000007844 */ /* 0x000fe20000000200 */
[----:B------:R-:W-:Y:S02]  /*26f0*/  F2FP.BF16.F32.PACK_AB R50, R53, R52 ;  /* 0x000000343532723e */ /* 0x000fe400000010ff */
[----:B------:R-:W-:Y:S02]  /*2700*/  F2FP.BF16.F32.PACK_AB R51, R55, R54 ;  /* 0x000000363733723e */ /* 0x000fe400000010ff */
[----:B------:R-:W-:-:S02]  /*2710*/  F2FP.BF16.F32.PACK_AB R81, R83, R82 ;  /* 0x000000525351723e */ /* 0x000fc400000010ff */
[----:B------:R-:W-:Y:S01]  /*2720*/  F2FP.BF16.F32.PACK_AB R82, R85, R84 ;  /* 0x000000545552723e */ /* 0x000fe200000010ff */
[----:B------:R-:W-:Y:S01]  /*2730*/  STSM.16.M88.4 [R0+0x2000], R48 ;  /* 0x0020003000007844 */ /* 0x000fe20000000200 */
[----:B------:R-:W-:-:S05]  /*2740*/  F2FP.BF16.F32.PACK_AB R83, R87, R86 ;  /* 0x000000565753723e */ /* 0x000fca00000010ff */
[----:B------:R-:W-:Y:S01]  /*2750*/  STSM.16.M88.4 [R0+0x6000], R80 ;  /* 0x0060005000007844 */ /* 0x000fe20000000200 */
[----:B------:R1:W-:Y:S06]  /*2760*/  MEMBAR.ALL.CTA ;  /* 0x0000000000007992 */ /* 0x0003ec0000008000 */
[----:B-1----:R-:W1:Y:S02]  /*2770*/  FENCE.VIEW.ASYNC.S ;  /* 0x00000000000073c6 */ /* 0x002e640000000000 */
[----:B-1----:R-:W-:Y:S06]  /*2780*/  BAR.SYNC.DEFER_BLOCKING 0x0 ;  /* 0x0000000000007b1d */ /* 0x002fec0000010000 */
[----:B------:R1:W-:Y:S01]  /*2790*/  @UP1 UTMASTG.2D [UR8], [UR6] ;  /* 0x00000008060013b5 */ /* 0x0003e20008008000 */
[----:B------:R0:W-:Y:S01]  /*27a0*/  UTMACMDFLUSH ;  /* 0x00000000000079b7 */ /* 0x0001e20000000000 */
[----:B------:R-:W-:-:S04]  /*27b0*/  DEPBAR.LE SB0, 0x0 ;  /* 0x000080000000791a */ /* 0x000fc80000000000 */
[----:B------:R-:W-:Y:S06]  /*27c0*/  BAR.SYNC.DEFER_BLOCKING 0x0 ;  /* 0x0000000000007b1d */ /* 0x000fec0000010000 */
[----:B-1----:R-:W-:Y:S05]  /*27d0*/  EXIT ;  /* 0x000000000000794d */ /* 0x002fea0003800000 */
.L_x_48:
[----:B------:R-:W1:Y:S02]  /*27e0*/  SYNCS.PHASECHK.TRANS64.TRYWAIT P0, [UR22+0xc000], R3 ;  /* 0x00c00003ff0075a7 */ /* 0x000e640008000156 */
[----:B-1----:R-:W-:Y:S05]  /*27f0*/  @!P0 BRA `(.L_x_48) ;  /* 0xfffffffc00f88947 */ /* 0x002fea000383ffff */
[----:B------:R-:W-:Y:S05]  /*2800*/  BRA `(.L_x_50) ;  /* 0xfffffff400ac7947 */ /* 0x000fea000383ffff */
.L_x_51:
[----:B------:R-:W-:-:S00]  /*2810*/  BRA `(.L_x_51) ;  /* 0xfffffffc00fc7947 */ /* 0x000fc0000383ffff */
[----:B------:R-:W-:-:S00]  /*2820*/  NOP ;  /* 0x0000000000007918 */ /* 0x000fc00000000000 */
        /* <DEDUP_REMOVED lines=13> */
.L_x_52:


//--------------------- .nv.shared.gluon_wgmma    --------------------------
	.section	.nv.shared.gluon_wgmma,"aw",@nobits
	.sectionflags	@""
	.align	16
	.zero		1024


//--------------------- .nv.shared.reserved.0     --------------------------
	.section	.nv.shared.reserved.0,"aw",@nobits
	.weak		__nv_reservedSMEM_offset_0_alias
	.size		__nv_reservedSMEM_offset_0_alias, 0, 0
	.other		__nv_reservedSMEM_offset_0_alias,@"STO_CUDA_RESERVED_SHARED STV_DEFAULT"
__nv_reservedSMEM_offset_0_alias:
	.zero		0


//--------------------- .nv.constant0.gluon_wgmma --------------------------
	.section	.nv.constant0.gluon_wgmma,"a",@progbits
	.sectionflags	@""
	.align	4
.nv.constant0.gluon_wgmma:
	.zero		608


//--------------------- SYMBOLS --------------------------

	.type		.nv.reservedSmem.offset0,@object
	.size		.nv.reservedSmem.offset0,0x4
